//
// Generated by NVIDIA NVVM Compiler
//
// Compiler Build ID: CL-36424714
// Cuda compilation tools, release 13.0, V13.0.88
// Based on NVVM 20.0.0
//

.version 9.0
.target sm_100
.address_size 64

	// .globl	_Z10operation1PfS_S_i
.global .align 4 .b8 __cudart_i2opi_f[24] = {65, 144, 67, 60, 153, 149, 98, 219, 192, 221, 52, 245, 209, 87, 39, 252, 41, 21, 68, 78, 110, 131, 249, 162};

.visible .entry _Z10operation1PfS_S_i(
	.param .u64 .ptr .align 1 _Z10operation1PfS_S_i_param_0,
	.param .u64 .ptr .align 1 _Z10operation1PfS_S_i_param_1,
	.param .u64 .ptr .align 1 _Z10operation1PfS_S_i_param_2,
	.param .u32 _Z10operation1PfS_S_i_param_3
)
{
	.reg .b32 	%r<5>;
	.reg .b32 	%f<126>;
	.reg .b64 	%rd<11>;

	ld.param.u64 	%rd1, [_Z10operation1PfS_S_i_param_0];
	ld.param.u64 	%rd2, [_Z10operation1PfS_S_i_param_1];
	ld.param.u64 	%rd3, [_Z10operation1PfS_S_i_param_2];
	cvta.to.global.u64 	%rd4, %rd3;
	cvta.to.global.u64 	%rd5, %rd2;
	cvta.to.global.u64 	%rd6, %rd1;
	mov.u32 	%r1, %ctaid.x;
	mov.u32 	%r2, %ntid.x;
	mov.u32 	%r3, %tid.x;
	mad.lo.s32 	%r4, %r1, %r2, %r3;
	mul.wide.u32 	%rd7, %r4, 4;
	add.s64 	%rd8, %rd6, %rd7;
	add.s64 	%rd9, %rd5, %rd7;
	add.s64 	%rd10, %rd4, %rd7;
	ld.global.f32 	%f1, [%rd8];
	sqrt.rn.f32 	%f2, %f1;
	ld.global.f32 	%f3, [%rd9];
	sqrt.rn.f32 	%f4, %f3;
	mul.f32 	%f5, %f2, %f4;
	st.global.f32 	[%rd10], %f5;
	ld.global.f32 	%f6, [%rd8];
	sqrt.rn.f32 	%f7, %f6;
	ld.global.f32 	%f8, [%rd9];
	sqrt.rn.f32 	%f9, %f8;
	mul.f32 	%f10, %f7, %f9;
	st.global.f32 	[%rd10], %f10;
	ld.global.f32 	%f11, [%rd8];
	sqrt.rn.f32 	%f12, %f11;
	ld.global.f32 	%f13, [%rd9];
	sqrt.rn.f32 	%f14, %f13;
	mul.f32 	%f15, %f12, %f14;
	st.global.f32 	[%rd10], %f15;
	ld.global.f32 	%f16, [%rd8];
	sqrt.rn.f32 	%f17, %f16;
	ld.global.f32 	%f18, [%rd9];
	sqrt.rn.f32 	%f19, %f18;
	mul.f32 	%f20, %f17, %f19;
	st.global.f32 	[%rd10], %f20;
	ld.global.f32 	%f21, [%rd8];
	sqrt.rn.f32 	%f22, %f21;
	ld.global.f32 	%f23, [%rd9];
	sqrt.rn.f32 	%f24, %f23;
	mul.f32 	%f25, %f22, %f24;
	st.global.f32 	[%rd10], %f25;
	ld.global.f32 	%f26, [%rd8];
	sqrt.rn.f32 	%f27, %f26;
	ld.global.f32 	%f28, [%rd9];
	sqrt.rn.f32 	%f29, %f28;
	mul.f32 	%f30, %f27, %f29;
	st.global.f32 	[%rd10], %f30;
	ld.global.f32 	%f31, [%rd8];
	sqrt.rn.f32 	%f32, %f31;
	ld.global.f32 	%f33, [%rd9];
	sqrt.rn.f32 	%f34, %f33;
	mul.f32 	%f35, %f32, %f34;
	st.global.f32 	[%rd10], %f35;
	ld.global.f32 	%f36, [%rd8];
	sqrt.rn.f32 	%f37, %f36;
	ld.global.f32 	%f38, [%rd9];
	sqrt.rn.f32 	%f39, %f38;
	mul.f32 	%f40, %f37, %f39;
	st.global.f32 	[%rd10], %f40;
	ld.global.f32 	%f41, [%rd8];
	sqrt.rn.f32 	%f42, %f41;
	ld.global.f32 	%f43, [%rd9];
	sqrt.rn.f32 	%f44, %f43;
	mul.f32 	%f45, %f42, %f44;
	st.global.f32 	[%rd10], %f45;
	ld.global.f32 	%f46, [%rd8];
	sqrt.rn.f32 	%f47, %f46;
	ld.global.f32 	%f48, [%rd9];
	sqrt.rn.f32 	%f49, %f48;
	mul.f32 	%f50, %f47, %f49;
	st.global.f32 	[%rd10], %f50;
	ld.global.f32 	%f51, [%rd8];
	sqrt.rn.f32 	%f52, %f51;
	ld.global.f32 	%f53, [%rd9];
	sqrt.rn.f32 	%f54, %f53;
	mul.f32 	%f55, %f52, %f54;
	st.global.f32 	[%rd10], %f55;
	ld.global.f32 	%f56, [%rd8];
	sqrt.rn.f32 	%f57, %f56;
	ld.global.f32 	%f58, [%rd9];
	sqrt.rn.f32 	%f59, %f58;
	mul.f32 	%f60, %f57, %f59;
	st.global.f32 	[%rd10], %f60;
	ld.global.f32 	%f61, [%rd8];
	sqrt.rn.f32 	%f62, %f61;
	ld.global.f32 	%f63, [%rd9];
	sqrt.rn.f32 	%f64, %f63;
	mul.f32 	%f65, %f62, %f64;
	st.global.f32 	[%rd10], %f65;
	ld.global.f32 	%f66, [%rd8];
	sqrt.rn.f32 	%f67, %f66;
	ld.global.f32 	%f68, [%rd9];
	sqrt.rn.f32 	%f69, %f68;
	mul.f32 	%f70, %f67, %f69;
	st.global.f32 	[%rd10], %f70;
	ld.global.f32 	%f71, [%rd8];
	sqrt.rn.f32 	%f72, %f71;
	ld.global.f32 	%f73, [%rd9];
	sqrt.rn.f32 	%f74, %f73;
	mul.f32 	%f75, %f72, %f74;
	st.global.f32 	[%rd10], %f75;
	ld.global.f32 	%f76, [%rd8];
	sqrt.rn.f32 	%f77, %f76;
	ld.global.f32 	%f78, [%rd9];
	sqrt.rn.f32 	%f79, %f78;
	mul.f32 	%f80, %f77, %f79;
	st.global.f32 	[%rd10], %f80;
	ld.global.f32 	%f81, [%rd8];
	sqrt.rn.f32 	%f82, %f81;
	ld.global.f32 	%f83, [%rd9];
	sqrt.rn.f32 	%f84, %f83;
	mul.f32 	%f85, %f82, %f84;
	st.global.f32 	[%rd10], %f85;
	ld.global.f32 	%f86, [%rd8];
	sqrt.rn.f32 	%f87, %f86;
	ld.global.f32 	%f88, [%rd9];
	sqrt.rn.f32 	%f89, %f88;
	mul.f32 	%f90, %f87, %f89;
	st.global.f32 	[%rd10], %f90;
	ld.global.f32 	%f91, [%rd8];
	sqrt.rn.f32 	%f92, %f91;
	ld.global.f32 	%f93, [%rd9];
	sqrt.rn.f32 	%f94, %f93;
	mul.f32 	%f95, %f92, %f94;
	st.global.f32 	[%rd10], %f95;
	ld.global.f32 	%f96, [%rd8];
	sqrt.rn.f32 	%f97, %f96;
	ld.global.f32 	%f98, [%rd9];
	sqrt.rn.f32 	%f99, %f98;
	mul.f32 	%f100, %f97, %f99;
	st.global.f32 	[%rd10], %f100;
	ld.global.f32 	%f101, [%rd8];
	sqrt.rn.f32 	%f102, %f101;
	ld.global.f32 	%f103, [%rd9];
	sqrt.rn.f32 	%f104, %f103;
	mul.f32 	%f105, %f102, %f104;
	st.global.f32 	[%rd10], %f105;
	ld.global.f32 	%f106, [%rd8];
	sqrt.rn.f32 	%f107, %f106;
	ld.global.f32 	%f108, [%rd9];
	sqrt.rn.f32 	%f109, %f108;
	mul.f32 	%f110, %f107, %f109;
	st.global.f32 	[%rd10], %f110;
	ld.global.f32 	%f111, [%rd8];
	sqrt.rn.f32 	%f112, %f111;
	ld.global.f32 	%f113, [%rd9];
	sqrt.rn.f32 	%f114, %f113;
	mul.f32 	%f115, %f112, %f114;
	st.global.f32 	[%rd10], %f115;
	ld.global.f32 	%f116, [%rd8];
	sqrt.rn.f32 	%f117, %f116;
	ld.global.f32 	%f118, [%rd9];
	sqrt.rn.f32 	%f119, %f118;
	mul.f32 	%f120, %f117, %f119;
	st.global.f32 	[%rd10], %f120;
	ld.global.f32 	%f121, [%rd8];
	sqrt.rn.f32 	%f122, %f121;
	ld.global.f32 	%f123, [%rd9];
	sqrt.rn.f32 	%f124, %f123;
	mul.f32 	%f125, %f122, %f124;
	st.global.f32 	[%rd10], %f125;
	ret;

}
	// .globl	_Z10operation2PfS_S_i
.visible .entry _Z10operation2PfS_S_i(
	.param .u64 .ptr .align 1 _Z10operation2PfS_S_i_param_0,
	.param .u64 .ptr .align 1 _Z10operation2PfS_S_i_param_1,
	.param .u64 .ptr .align 1 _Z10operation2PfS_S_i_param_2,
	.param .u32 _Z10operation2PfS_S_i_param_3
)
{
	.local .align 4 .b8 	__local_depot1[28];
	.reg .b64 	%SP;
	.reg .b64 	%SPL;
	.reg .pred 	%p<81>;
	.reg .b32 	%r<400>;
	.reg .b32 	%f<276>;
	.reg .b64 	%rd<195>;
	.reg .b64 	%fd<21>;

	mov.u64 	%SPL, __local_depot1;
	ld.param.u64 	%rd76, [_Z10operation2PfS_S_i_param_0];
	ld.param.u64 	%rd77, [_Z10operation2PfS_S_i_param_1];
	ld.param.u64 	%rd78, [_Z10operation2PfS_S_i_param_2];
	cvta.to.global.u64 	%rd79, %rd78;
	cvta.to.global.u64 	%rd80, %rd77;
	cvta.to.global.u64 	%rd81, %rd76;
	add.u64 	%rd1, %SPL, 0;
	add.u64 	%rd2, %SPL, 0;
	mov.u32 	%r141, %ctaid.x;
	mov.u32 	%r142, %ntid.x;
	mov.u32 	%r143, %tid.x;
	mad.lo.s32 	%r144, %r141, %r142, %r143;
	mul.wide.u32 	%rd84, %r144, 4;
	add.s64 	%rd3, %rd81, %rd84;
	add.s64 	%rd4, %rd80, %rd84;
	add.s64 	%rd5, %rd79, %rd84;
	ld.global.f32 	%f1, [%rd3];
	mul.f32 	%f66, %f1, 0f3F22F983;
	cvt.rni.s32.f32 	%r363, %f66;
	cvt.rn.f32.s32 	%f67, %r363;
	fma.rn.f32 	%f68, %f67, 0fBFC90FDA, %f1;
	fma.rn.f32 	%f69, %f67, 0fB3A22168, %f68;
	fma.rn.f32 	%f266, %f67, 0fA7C234C5, %f69;
	abs.f32 	%f3, %f1;
	setp.ltu.f32 	%p1, %f3, 0f47CE4780;
	@%p1 bra 	$L__BB1_8;
	setp.neu.f32 	%p2, %f3, 0f7F800000;
	@%p2 bra 	$L__BB1_3;
	mov.f32 	%f72, 0f00000000;
	mul.rn.f32 	%f266, %f1, %f72;
	mov.b32 	%r363, 0;
	bra.uni 	$L__BB1_8;
$L__BB1_3:
	mov.b32 	%r2, %f1;
	shl.b32 	%r146, %r2, 8;
	or.b32  	%r3, %r146, -2147483648;
	mov.b64 	%rd167, 0;
	mov.b32 	%r360, 0;
	mov.u64 	%rd165, __cudart_i2opi_f;
	mov.u64 	%rd166, %rd2;
$L__BB1_4:
	.pragma "nounroll";
	ld.global.nc.u32 	%r147, [%rd165];
	mad.wide.u32 	%rd87, %r147, %r3, %rd167;
	shr.u64 	%rd167, %rd87, 32;
	st.local.u32 	[%rd166], %rd87;
	add.s32 	%r360, %r360, 1;
	add.s64 	%rd166, %rd166, 4;
	add.s64 	%rd165, %rd165, 4;
	setp.ne.s32 	%p3, %r360, 6;
	@%p3 bra 	$L__BB1_4;
	shr.u32 	%r148, %r2, 23;
	st.local.u32 	[%rd2+24], %rd167;
	and.b32  	%r6, %r148, 31;
	and.b32  	%r149, %r148, 224;
	add.s32 	%r150, %r149, -128;
	shr.u32 	%r151, %r150, 5;
	mul.wide.u32 	%rd88, %r151, 4;
	sub.s64 	%rd12, %rd2, %rd88;
	ld.local.u32 	%r361, [%rd12+24];
	ld.local.u32 	%r362, [%rd12+20];
	setp.eq.s32 	%p4, %r6, 0;
	@%p4 bra 	$L__BB1_7;
	shf.l.wrap.b32 	%r361, %r362, %r361, %r6;
	ld.local.u32 	%r152, [%rd12+16];
	shf.l.wrap.b32 	%r362, %r152, %r362, %r6;
$L__BB1_7:
	shr.u32 	%r153, %r361, 30;
	shf.l.wrap.b32 	%r154, %r362, %r361, 2;
	shl.b32 	%r155, %r362, 2;
	shr.u32 	%r156, %r154, 31;
	add.s32 	%r157, %r156, %r153;
	neg.s32 	%r158, %r157;
	setp.lt.s32 	%p5, %r2, 0;
	selp.b32 	%r363, %r158, %r157, %p5;
	xor.b32  	%r159, %r154, %r2;
	shr.s32 	%r160, %r154, 31;
	xor.b32  	%r161, %r160, %r154;
	xor.b32  	%r162, %r160, %r155;
	cvt.u64.u32 	%rd89, %r161;
	shl.b64 	%rd90, %rd89, 32;
	cvt.u64.u32 	%rd91, %r162;
	or.b64  	%rd92, %rd90, %rd91;
	cvt.rn.f64.s64 	%fd1, %rd92;
	mul.f64 	%fd2, %fd1, 0d3BF921FB54442D19;
	cvt.rn.f32.f64 	%f70, %fd2;
	neg.f32 	%f71, %f70;
	setp.lt.s32 	%p6, %r159, 0;
	selp.f32 	%f266, %f71, %f70, %p6;
$L__BB1_8:
	add.s32 	%r164, %r363, 1;
	mul.rn.f32 	%f73, %f266, %f266;
	and.b32  	%r165, %r363, 1;
	setp.eq.b32 	%p7, %r165, 1;
	selp.f32 	%f74, %f266, 0f3F800000, %p7;
	fma.rn.f32 	%f75, %f73, %f74, 0f00000000;
	fma.rn.f32 	%f76, %f73, 0f37CBAC00, 0fBAB607ED;
	selp.f32 	%f77, 0fB94D4153, %f76, %p7;
	selp.f32 	%f78, 0f3C0885E4, 0f3D2AAABB, %p7;
	fma.rn.f32 	%f79, %f77, %f73, %f78;
	selp.f32 	%f80, 0fBE2AAAA8, 0fBEFFFFFF, %p7;
	fma.rn.f32 	%f81, %f79, %f73, %f80;
	fma.rn.f32 	%f82, %f81, %f75, %f74;
	and.b32  	%r166, %r164, 2;
	setp.eq.s32 	%p8, %r166, 0;
	mov.f32 	%f83, 0f00000000;
	sub.f32 	%f84, %f83, %f82;
	selp.f32 	%f7, %f82, %f84, %p8;
	ld.global.f32 	%f8, [%rd4];
	mul.f32 	%f85, %f8, 0f3F22F983;
	cvt.rni.s32.f32 	%r367, %f85;
	cvt.rn.f32.s32 	%f86, %r367;
	fma.rn.f32 	%f87, %f86, 0fBFC90FDA, %f8;
	fma.rn.f32 	%f88, %f86, 0fB3A22168, %f87;
	fma.rn.f32 	%f267, %f86, 0fA7C234C5, %f88;
	abs.f32 	%f10, %f8;
	setp.ltu.f32 	%p9, %f10, 0f47CE4780;
	@%p9 bra 	$L__BB1_16;
	setp.neu.f32 	%p10, %f10, 0f7F800000;
	@%p10 bra 	$L__BB1_11;
	mov.f32 	%f91, 0f00000000;
	mul.rn.f32 	%f267, %f8, %f91;
	mov.b32 	%r367, 0;
	bra.uni 	$L__BB1_16;
$L__BB1_11:
	mov.b32 	%r16, %f8;
	shl.b32 	%r168, %r16, 8;
	or.b32  	%r17, %r168, -2147483648;
	mov.b64 	%rd170, 0;
	mov.b32 	%r364, 0;
	mov.u64 	%rd168, __cudart_i2opi_f;
	mov.u64 	%rd169, %rd1;
$L__BB1_12:
	.pragma "nounroll";
	ld.global.nc.u32 	%r169, [%rd168];
	mad.wide.u32 	%rd95, %r169, %r17, %rd170;
	shr.u64 	%rd170, %rd95, 32;
	st.local.u32 	[%rd169], %rd95;
	add.s32 	%r364, %r364, 1;
	add.s64 	%rd169, %rd169, 4;
	add.s64 	%rd168, %rd168, 4;
	setp.ne.s32 	%p11, %r364, 6;
	@%p11 bra 	$L__BB1_12;
	shr.u32 	%r170, %r16, 23;
	st.local.u32 	[%rd1+24], %rd170;
	and.b32  	%r20, %r170, 31;
	and.b32  	%r171, %r170, 224;
	add.s32 	%r172, %r171, -128;
	shr.u32 	%r173, %r172, 5;
	mul.wide.u32 	%rd96, %r173, 4;
	sub.s64 	%rd19, %rd1, %rd96;
	ld.local.u32 	%r365, [%rd19+24];
	ld.local.u32 	%r366, [%rd19+20];
	setp.eq.s32 	%p12, %r20, 0;
	@%p12 bra 	$L__BB1_15;
	shf.l.wrap.b32 	%r365, %r366, %r365, %r20;
	ld.local.u32 	%r174, [%rd19+16];
	shf.l.wrap.b32 	%r366, %r174, %r366, %r20;
$L__BB1_15:
	shr.u32 	%r175, %r365, 30;
	shf.l.wrap.b32 	%r176, %r366, %r365, 2;
	shl.b32 	%r177, %r366, 2;
	shr.u32 	%r178, %r176, 31;
	add.s32 	%r179, %r178, %r175;
	neg.s32 	%r180, %r179;
	setp.lt.s32 	%p13, %r16, 0;
	selp.b32 	%r367, %r180, %r179, %p13;
	xor.b32  	%r181, %r176, %r16;
	shr.s32 	%r182, %r176, 31;
	xor.b32  	%r183, %r182, %r176;
	xor.b32  	%r184, %r182, %r177;
	cvt.u64.u32 	%rd97, %r183;
	shl.b64 	%rd98, %rd97, 32;
	cvt.u64.u32 	%rd99, %r184;
	or.b64  	%rd100, %rd98, %rd99;
	cvt.rn.f64.s64 	%fd3, %rd100;
	mul.f64 	%fd4, %fd3, 0d3BF921FB54442D19;
	cvt.rn.f32.f64 	%f89, %fd4;
	neg.f32 	%f90, %f89;
	setp.lt.s32 	%p14, %r181, 0;
	selp.f32 	%f267, %f90, %f89, %p14;
$L__BB1_16:
	mul.rn.f32 	%f92, %f267, %f267;
	and.b32  	%r186, %r367, 1;
	setp.eq.b32 	%p15, %r186, 1;
	selp.f32 	%f93, 0f3F800000, %f267, %p15;
	fma.rn.f32 	%f94, %f92, %f93, 0f00000000;
	fma.rn.f32 	%f95, %f92, 0f37CBAC00, 0fBAB607ED;
	selp.f32 	%f96, %f95, 0fB94D4153, %p15;
	selp.f32 	%f97, 0f3D2AAABB, 0f3C0885E4, %p15;
	fma.rn.f32 	%f98, %f96, %f92, %f97;
	selp.f32 	%f99, 0fBEFFFFFF, 0fBE2AAAA8, %p15;
	fma.rn.f32 	%f100, %f98, %f92, %f99;
	fma.rn.f32 	%f101, %f100, %f94, %f93;
	and.b32  	%r187, %r367, 2;
	setp.eq.s32 	%p16, %r187, 0;
	mov.f32 	%f102, 0f00000000;
	sub.f32 	%f103, %f102, %f101;
	selp.f32 	%f104, %f101, %f103, %p16;
	mul.f32 	%f105, %f7, %f104;
	st.global.f32 	[%rd5], %f105;
	ld.global.f32 	%f14, [%rd3];
	mul.f32 	%f106, %f14, 0f3F22F983;
	cvt.rni.s32.f32 	%r371, %f106;
	cvt.rn.f32.s32 	%f107, %r371;
	fma.rn.f32 	%f108, %f107, 0fBFC90FDA, %f14;
	fma.rn.f32 	%f109, %f107, 0fB3A22168, %f108;
	fma.rn.f32 	%f268, %f107, 0fA7C234C5, %f109;
	abs.f32 	%f16, %f14;
	setp.ltu.f32 	%p17, %f16, 0f47CE4780;
	@%p17 bra 	$L__BB1_24;
	setp.eq.f32 	%p18, %f16, 0f7F800000;
	@%p18 bra 	$L__BB1_23;
	mov.b32 	%r30, %f14;
	shl.b32 	%r189, %r30, 8;
	or.b32  	%r31, %r189, -2147483648;
	mov.b64 	%rd173, 0;
	mov.b32 	%r368, 0;
	mov.u64 	%rd171, __cudart_i2opi_f;
	mov.u64 	%rd172, %rd2;
$L__BB1_19:
	.pragma "nounroll";
	ld.global.nc.u32 	%r190, [%rd171];
	mad.wide.u32 	%rd103, %r190, %r31, %rd173;
	shr.u64 	%rd173, %rd103, 32;
	st.local.u32 	[%rd172], %rd103;
	add.s32 	%r368, %r368, 1;
	add.s64 	%rd172, %rd172, 4;
	add.s64 	%rd171, %rd171, 4;
	setp.ne.s32 	%p19, %r368, 6;
	@%p19 bra 	$L__BB1_19;
	shr.u32 	%r191, %r30, 23;
	st.local.u32 	[%rd2+24], %rd173;
	and.b32  	%r34, %r191, 31;
	and.b32  	%r192, %r191, 224;
	add.s32 	%r193, %r192, -128;
	shr.u32 	%r194, %r193, 5;
	mul.wide.u32 	%rd104, %r194, 4;
	sub.s64 	%rd26, %rd2, %rd104;
	ld.local.u32 	%r369, [%rd26+24];
	ld.local.u32 	%r370, [%rd26+20];
	setp.eq.s32 	%p20, %r34, 0;
	@%p20 bra 	$L__BB1_22;
	shf.l.wrap.b32 	%r369, %r370, %r369, %r34;
	ld.local.u32 	%r195, [%rd26+16];
	shf.l.wrap.b32 	%r370, %r195, %r370, %r34;
$L__BB1_22:
	shr.u32 	%r196, %r369, 30;
	shf.l.wrap.b32 	%r197, %r370, %r369, 2;
	shl.b32 	%r198, %r370, 2;
	shr.u32 	%r199, %r197, 31;
	add.s32 	%r200, %r199, %r196;
	neg.s32 	%r201, %r200;
	setp.lt.s32 	%p21, %r30, 0;
	selp.b32 	%r371, %r201, %r200, %p21;
	xor.b32  	%r202, %r197, %r30;
	shr.s32 	%r203, %r197, 31;
	xor.b32  	%r204, %r203, %r197;
	xor.b32  	%r205, %r203, %r198;
	cvt.u64.u32 	%rd105, %r204;
	shl.b64 	%rd106, %rd105, 32;
	cvt.u64.u32 	%rd107, %r205;
	or.b64  	%rd108, %rd106, %rd107;
	cvt.rn.f64.s64 	%fd5, %rd108;
	mul.f64 	%fd6, %fd5, 0d3BF921FB54442D19;
	cvt.rn.f32.f64 	%f110, %fd6;
	neg.f32 	%f111, %f110;
	setp.lt.s32 	%p22, %r202, 0;
	selp.f32 	%f268, %f111, %f110, %p22;
	bra.uni 	$L__BB1_24;
$L__BB1_23:
	mov.f32 	%f112, 0f00000000;
	mul.rn.f32 	%f268, %f14, %f112;
	mov.b32 	%r371, 0;
$L__BB1_24:
	add.s32 	%r207, %r371, 1;
	mul.rn.f32 	%f113, %f268, %f268;
	and.b32  	%r208, %r371, 1;
	setp.eq.b32 	%p23, %r208, 1;
	selp.f32 	%f114, %f268, 0f3F800000, %p23;
	fma.rn.f32 	%f115, %f113, %f114, 0f00000000;
	fma.rn.f32 	%f116, %f113, 0f37CBAC00, 0fBAB607ED;
	selp.f32 	%f117, 0fB94D4153, %f116, %p23;
	selp.f32 	%f118, 0f3C0885E4, 0f3D2AAABB, %p23;
	fma.rn.f32 	%f119, %f117, %f113, %f118;
	selp.f32 	%f120, 0fBE2AAAA8, 0fBEFFFFFF, %p23;
	fma.rn.f32 	%f121, %f119, %f113, %f120;
	fma.rn.f32 	%f122, %f121, %f115, %f114;
	and.b32  	%r209, %r207, 2;
	setp.eq.s32 	%p24, %r209, 0;
	mov.f32 	%f123, 0f00000000;
	sub.f32 	%f124, %f123, %f122;
	selp.f32 	%f20, %f122, %f124, %p24;
	ld.global.f32 	%f21, [%rd4];
	mul.f32 	%f125, %f21, 0f3F22F983;
	cvt.rni.s32.f32 	%r375, %f125;
	cvt.rn.f32.s32 	%f126, %r375;
	fma.rn.f32 	%f127, %f126, 0fBFC90FDA, %f21;
	fma.rn.f32 	%f128, %f126, 0fB3A22168, %f127;
	fma.rn.f32 	%f269, %f126, 0fA7C234C5, %f128;
	abs.f32 	%f23, %f21;
	setp.ltu.f32 	%p25, %f23, 0f47CE4780;
	@%p25 bra 	$L__BB1_32;
	setp.eq.f32 	%p26, %f23, 0f7F800000;
	@%p26 bra 	$L__BB1_31;
	mov.b32 	%r44, %f21;
	shl.b32 	%r211, %r44, 8;
	or.b32  	%r45, %r211, -2147483648;
	mov.b64 	%rd176, 0;
	mov.b32 	%r372, 0;
	mov.u64 	%rd174, __cudart_i2opi_f;
	mov.u64 	%rd175, %rd1;
$L__BB1_27:
	.pragma "nounroll";
	ld.global.nc.u32 	%r212, [%rd174];
	mad.wide.u32 	%rd111, %r212, %r45, %rd176;
	shr.u64 	%rd176, %rd111, 32;
	st.local.u32 	[%rd175], %rd111;
	add.s32 	%r372, %r372, 1;
	add.s64 	%rd175, %rd175, 4;
	add.s64 	%rd174, %rd174, 4;
	setp.ne.s32 	%p27, %r372, 6;
	@%p27 bra 	$L__BB1_27;
	shr.u32 	%r213, %r44, 23;
	st.local.u32 	[%rd1+24], %rd176;
	and.b32  	%r48, %r213, 31;
	and.b32  	%r214, %r213, 224;
	add.s32 	%r215, %r214, -128;
	shr.u32 	%r216, %r215, 5;
	mul.wide.u32 	%rd112, %r216, 4;
	sub.s64 	%rd33, %rd1, %rd112;
	ld.local.u32 	%r373, [%rd33+24];
	ld.local.u32 	%r374, [%rd33+20];
	setp.eq.s32 	%p28, %r48, 0;
	@%p28 bra 	$L__BB1_30;
	shf.l.wrap.b32 	%r373, %r374, %r373, %r48;
	ld.local.u32 	%r217, [%rd33+16];
	shf.l.wrap.b32 	%r374, %r217, %r374, %r48;
$L__BB1_30:
	shr.u32 	%r218, %r373, 30;
	shf.l.wrap.b32 	%r219, %r374, %r373, 2;
	shl.b32 	%r220, %r374, 2;
	shr.u32 	%r221, %r219, 31;
	add.s32 	%r222, %r221, %r218;
	neg.s32 	%r223, %r222;
	setp.lt.s32 	%p29, %r44, 0;
	selp.b32 	%r375, %r223, %r222, %p29;
	xor.b32  	%r224, %r219, %r44;
	shr.s32 	%r225, %r219, 31;
	xor.b32  	%r226, %r225, %r219;
	xor.b32  	%r227, %r225, %r220;
	cvt.u64.u32 	%rd113, %r226;
	shl.b64 	%rd114, %rd113, 32;
	cvt.u64.u32 	%rd115, %r227;
	or.b64  	%rd116, %rd114, %rd115;
	cvt.rn.f64.s64 	%fd7, %rd116;
	mul.f64 	%fd8, %fd7, 0d3BF921FB54442D19;
	cvt.rn.f32.f64 	%f129, %fd8;
	neg.f32 	%f130, %f129;
	setp.lt.s32 	%p30, %r224, 0;
	selp.f32 	%f269, %f130, %f129, %p30;
	bra.uni 	$L__BB1_32;
$L__BB1_31:
	mov.f32 	%f131, 0f00000000;
	mul.rn.f32 	%f269, %f21, %f131;
	mov.b32 	%r375, 0;
$L__BB1_32:
	mul.rn.f32 	%f132, %f269, %f269;
	and.b32  	%r229, %r375, 1;
	setp.eq.b32 	%p31, %r229, 1;
	selp.f32 	%f133, 0f3F800000, %f269, %p31;
	fma.rn.f32 	%f134, %f132, %f133, 0f00000000;
	fma.rn.f32 	%f135, %f132, 0f37CBAC00, 0fBAB607ED;
	selp.f32 	%f136, %f135, 0fB94D4153, %p31;
	selp.f32 	%f137, 0f3D2AAABB, 0f3C0885E4, %p31;
	fma.rn.f32 	%f138, %f136, %f132, %f137;
	selp.f32 	%f139, 0fBEFFFFFF, 0fBE2AAAA8, %p31;
	fma.rn.f32 	%f140, %f138, %f132, %f139;
	fma.rn.f32 	%f141, %f140, %f134, %f133;
	and.b32  	%r230, %r375, 2;
	setp.eq.s32 	%p32, %r230, 0;
	mov.f32 	%f142, 0f00000000;
	sub.f32 	%f143, %f142, %f141;
	selp.f32 	%f144, %f141, %f143, %p32;
	mul.f32 	%f145, %f20, %f144;
	st.global.f32 	[%rd5], %f145;
	ld.global.f32 	%f27, [%rd3];
	mul.f32 	%f146, %f27, 0f3F22F983;
	cvt.rni.s32.f32 	%r379, %f146;
	cvt.rn.f32.s32 	%f147, %r379;
	fma.rn.f32 	%f148, %f147, 0fBFC90FDA, %f27;
	fma.rn.f32 	%f149, %f147, 0fB3A22168, %f148;
	fma.rn.f32 	%f270, %f147, 0fA7C234C5, %f149;
	abs.f32 	%f29, %f27;
	setp.ltu.f32 	%p33, %f29, 0f47CE4780;
	@%p33 bra 	$L__BB1_40;
	setp.eq.f32 	%p34, %f29, 0f7F800000;
	@%p34 bra 	$L__BB1_39;
	mov.b32 	%r58, %f27;
	shl.b32 	%r232, %r58, 8;
	or.b32  	%r59, %r232, -2147483648;
	mov.b64 	%rd179, 0;
	mov.b32 	%r376, 0;
	mov.u64 	%rd177, __cudart_i2opi_f;
	mov.u64 	%rd178, %rd2;
$L__BB1_35:
	.pragma "nounroll";
	ld.global.nc.u32 	%r233, [%rd177];
	mad.wide.u32 	%rd119, %r233, %r59, %rd179;
	shr.u64 	%rd179, %rd119, 32;
	st.local.u32 	[%rd178], %rd119;
	add.s32 	%r376, %r376, 1;
	add.s64 	%rd178, %rd178, 4;
	add.s64 	%rd177, %rd177, 4;
	setp.ne.s32 	%p35, %r376, 6;
	@%p35 bra 	$L__BB1_35;
	shr.u32 	%r234, %r58, 23;
	st.local.u32 	[%rd2+24], %rd179;
	and.b32  	%r62, %r234, 31;
	and.b32  	%r235, %r234, 224;
	add.s32 	%r236, %r235, -128;
	shr.u32 	%r237, %r236, 5;
	mul.wide.u32 	%rd120, %r237, 4;
	sub.s64 	%rd40, %rd2, %rd120;
	ld.local.u32 	%r377, [%rd40+24];
	ld.local.u32 	%r378, [%rd40+20];
	setp.eq.s32 	%p36, %r62, 0;
	@%p36 bra 	$L__BB1_38;
	shf.l.wrap.b32 	%r377, %r378, %r377, %r62;
	ld.local.u32 	%r238, [%rd40+16];
	shf.l.wrap.b32 	%r378, %r238, %r378, %r62;
$L__BB1_38:
	shr.u32 	%r239, %r377, 30;
	shf.l.wrap.b32 	%r240, %r378, %r377, 2;
	shl.b32 	%r241, %r378, 2;
	shr.u32 	%r242, %r240, 31;
	add.s32 	%r243, %r242, %r239;
	neg.s32 	%r244, %r243;
	setp.lt.s32 	%p37, %r58, 0;
	selp.b32 	%r379, %r244, %r243, %p37;
	xor.b32  	%r245, %r240, %r58;
	shr.s32 	%r246, %r240, 31;
	xor.b32  	%r247, %r246, %r240;
	xor.b32  	%r248, %r246, %r241;
	cvt.u64.u32 	%rd121, %r247;
	shl.b64 	%rd122, %rd121, 32;
	cvt.u64.u32 	%rd123, %r248;
	or.b64  	%rd124, %rd122, %rd123;
	cvt.rn.f64.s64 	%fd9, %rd124;
	mul.f64 	%fd10, %fd9, 0d3BF921FB54442D19;
	cvt.rn.f32.f64 	%f150, %fd10;
	neg.f32 	%f151, %f150;
	setp.lt.s32 	%p38, %r245, 0;
	selp.f32 	%f270, %f151, %f150, %p38;
	bra.uni 	$L__BB1_40;
$L__BB1_39:
	mov.f32 	%f152, 0f00000000;
	mul.rn.f32 	%f270, %f27, %f152;
	mov.b32 	%r379, 0;
$L__BB1_40:
	add.s32 	%r250, %r379, 1;
	mul.rn.f32 	%f153, %f270, %f270;
	and.b32  	%r251, %r379, 1;
	setp.eq.b32 	%p39, %r251, 1;
	selp.f32 	%f154, %f270, 0f3F800000, %p39;
	fma.rn.f32 	%f155, %f153, %f154, 0f00000000;
	fma.rn.f32 	%f156, %f153, 0f37CBAC00, 0fBAB607ED;
	selp.f32 	%f157, 0fB94D4153, %f156, %p39;
	selp.f32 	%f158, 0f3C0885E4, 0f3D2AAABB, %p39;
	fma.rn.f32 	%f159, %f157, %f153, %f158;
	selp.f32 	%f160, 0fBE2AAAA8, 0fBEFFFFFF, %p39;
	fma.rn.f32 	%f161, %f159, %f153, %f160;
	fma.rn.f32 	%f162, %f161, %f155, %f154;
	and.b32  	%r252, %r250, 2;
	setp.eq.s32 	%p40, %r252, 0;
	mov.f32 	%f163, 0f00000000;
	sub.f32 	%f164, %f163, %f162;
	selp.f32 	%f33, %f162, %f164, %p40;
	ld.global.f32 	%f34, [%rd4];
	mul.f32 	%f165, %f34, 0f3F22F983;
	cvt.rni.s32.f32 	%r383, %f165;
	cvt.rn.f32.s32 	%f166, %r383;
	fma.rn.f32 	%f167, %f166, 0fBFC90FDA, %f34;
	fma.rn.f32 	%f168, %f166, 0fB3A22168, %f167;
	fma.rn.f32 	%f271, %f166, 0fA7C234C5, %f168;
	abs.f32 	%f36, %f34;
	setp.ltu.f32 	%p41, %f36, 0f47CE4780;
	@%p41 bra 	$L__BB1_48;
	setp.eq.f32 	%p42, %f36, 0f7F800000;
	@%p42 bra 	$L__BB1_47;
	mov.b32 	%r72, %f34;
	shl.b32 	%r254, %r72, 8;
	or.b32  	%r73, %r254, -2147483648;
	mov.b64 	%rd182, 0;
	mov.b32 	%r380, 0;
	mov.u64 	%rd180, __cudart_i2opi_f;
	mov.u64 	%rd181, %rd1;
$L__BB1_43:
	.pragma "nounroll";
	ld.global.nc.u32 	%r255, [%rd180];
	mad.wide.u32 	%rd127, %r255, %r73, %rd182;
	shr.u64 	%rd182, %rd127, 32;
	st.local.u32 	[%rd181], %rd127;
	add.s32 	%r380, %r380, 1;
	add.s64 	%rd181, %rd181, 4;
	add.s64 	%rd180, %rd180, 4;
	setp.ne.s32 	%p43, %r380, 6;
	@%p43 bra 	$L__BB1_43;
	shr.u32 	%r256, %r72, 23;
	st.local.u32 	[%rd1+24], %rd182;
	and.b32  	%r76, %r256, 31;
	and.b32  	%r257, %r256, 224;
	add.s32 	%r258, %r257, -128;
	shr.u32 	%r259, %r258, 5;
	mul.wide.u32 	%rd128, %r259, 4;
	sub.s64 	%rd47, %rd1, %rd128;
	ld.local.u32 	%r381, [%rd47+24];
	ld.local.u32 	%r382, [%rd47+20];
	setp.eq.s32 	%p44, %r76, 0;
	@%p44 bra 	$L__BB1_46;
	shf.l.wrap.b32 	%r381, %r382, %r381, %r76;
	ld.local.u32 	%r260, [%rd47+16];
	shf.l.wrap.b32 	%r382, %r260, %r382, %r76;
$L__BB1_46:
	shr.u32 	%r261, %r381, 30;
	shf.l.wrap.b32 	%r262, %r382, %r381, 2;
	shl.b32 	%r263, %r382, 2;
	shr.u32 	%r264, %r262, 31;
	add.s32 	%r265, %r264, %r261;
	neg.s32 	%r266, %r265;
	setp.lt.s32 	%p45, %r72, 0;
	selp.b32 	%r383, %r266, %r265, %p45;
	xor.b32  	%r267, %r262, %r72;
	shr.s32 	%r268, %r262, 31;
	xor.b32  	%r269, %r268, %r262;
	xor.b32  	%r270, %r268, %r263;
	cvt.u64.u32 	%rd129, %r269;
	shl.b64 	%rd130, %rd129, 32;
	cvt.u64.u32 	%rd131, %r270;
	or.b64  	%rd132, %rd130, %rd131;
	cvt.rn.f64.s64 	%fd11, %rd132;
	mul.f64 	%fd12, %fd11, 0d3BF921FB54442D19;
	cvt.rn.f32.f64 	%f169, %fd12;
	neg.f32 	%f170, %f169;
	setp.lt.s32 	%p46, %r267, 0;
	selp.f32 	%f271, %f170, %f169, %p46;
	bra.uni 	$L__BB1_48;
$L__BB1_47:
	mov.f32 	%f171, 0f00000000;
	mul.rn.f32 	%f271, %f34, %f171;
	mov.b32 	%r383, 0;
$L__BB1_48:
	mul.rn.f32 	%f172, %f271, %f271;
	and.b32  	%r272, %r383, 1;
	setp.eq.b32 	%p47, %r272, 1;
	selp.f32 	%f173, 0f3F800000, %f271, %p47;
	fma.rn.f32 	%f174, %f172, %f173, 0f00000000;
	fma.rn.f32 	%f175, %f172, 0f37CBAC00, 0fBAB607ED;
	selp.f32 	%f176, %f175, 0fB94D4153, %p47;
	selp.f32 	%f177, 0f3D2AAABB, 0f3C0885E4, %p47;
	fma.rn.f32 	%f178, %f176, %f172, %f177;
	selp.f32 	%f179, 0fBEFFFFFF, 0fBE2AAAA8, %p47;
	fma.rn.f32 	%f180, %f178, %f172, %f179;
	fma.rn.f32 	%f181, %f180, %f174, %f173;
	and.b32  	%r273, %r383, 2;
	setp.eq.s32 	%p48, %r273, 0;
	mov.f32 	%f182, 0f00000000;
	sub.f32 	%f183, %f182, %f181;
	selp.f32 	%f184, %f181, %f183, %p48;
	mul.f32 	%f185, %f33, %f184;
	st.global.f32 	[%rd5], %f185;
	ld.global.f32 	%f40, [%rd3];
	mul.f32 	%f186, %f40, 0f3F22F983;
	cvt.rni.s32.f32 	%r387, %f186;
	cvt.rn.f32.s32 	%f187, %r387;
	fma.rn.f32 	%f188, %f187, 0fBFC90FDA, %f40;
	fma.rn.f32 	%f189, %f187, 0fB3A22168, %f188;
	fma.rn.f32 	%f272, %f187, 0fA7C234C5, %f189;
	abs.f32 	%f42, %f40;
	setp.ltu.f32 	%p49, %f42, 0f47CE4780;
	@%p49 bra 	$L__BB1_56;
	setp.eq.f32 	%p50, %f42, 0f7F800000;
	@%p50 bra 	$L__BB1_55;
	mov.b32 	%r86, %f40;
	shl.b32 	%r275, %r86, 8;
	or.b32  	%r87, %r275, -2147483648;
	mov.b64 	%rd185, 0;
	mov.b32 	%r384, 0;
	mov.u64 	%rd183, __cudart_i2opi_f;
	mov.u64 	%rd184, %rd2;
$L__BB1_51:
	.pragma "nounroll";
	ld.global.nc.u32 	%r276, [%rd183];
	mad.wide.u32 	%rd135, %r276, %r87, %rd185;
	shr.u64 	%rd185, %rd135, 32;
	st.local.u32 	[%rd184], %rd135;
	add.s32 	%r384, %r384, 1;
	add.s64 	%rd184, %rd184, 4;
	add.s64 	%rd183, %rd183, 4;
	setp.ne.s32 	%p51, %r384, 6;
	@%p51 bra 	$L__BB1_51;
	shr.u32 	%r277, %r86, 23;
	st.local.u32 	[%rd2+24], %rd185;
	and.b32  	%r90, %r277, 31;
	and.b32  	%r278, %r277, 224;
	add.s32 	%r279, %r278, -128;
	shr.u32 	%r280, %r279, 5;
	mul.wide.u32 	%rd136, %r280, 4;
	sub.s64 	%rd54, %rd2, %rd136;
	ld.local.u32 	%r385, [%rd54+24];
	ld.local.u32 	%r386, [%rd54+20];
	setp.eq.s32 	%p52, %r90, 0;
	@%p52 bra 	$L__BB1_54;
	shf.l.wrap.b32 	%r385, %r386, %r385, %r90;
	ld.local.u32 	%r281, [%rd54+16];
	shf.l.wrap.b32 	%r386, %r281, %r386, %r90;
$L__BB1_54:
	shr.u32 	%r282, %r385, 30;
	shf.l.wrap.b32 	%r283, %r386, %r385, 2;
	shl.b32 	%r284, %r386, 2;
	shr.u32 	%r285, %r283, 31;
	add.s32 	%r286, %r285, %r282;
	neg.s32 	%r287, %r286;
	setp.lt.s32 	%p53, %r86, 0;
	selp.b32 	%r387, %r287, %r286, %p53;
	xor.b32  	%r288, %r283, %r86;
	shr.s32 	%r289, %r283, 31;
	xor.b32  	%r290, %r289, %r283;
	xor.b32  	%r291, %r289, %r284;
	cvt.u64.u32 	%rd137, %r290;
	shl.b64 	%rd138, %rd137, 32;
	cvt.u64.u32 	%rd139, %r291;
	or.b64  	%rd140, %rd138, %rd139;
	cvt.rn.f64.s64 	%fd13, %rd140;
	mul.f64 	%fd14, %fd13, 0d3BF921FB54442D19;
	cvt.rn.f32.f64 	%f190, %fd14;
	neg.f32 	%f191, %f190;
	setp.lt.s32 	%p54, %r288, 0;
	selp.f32 	%f272, %f191, %f190, %p54;
	bra.uni 	$L__BB1_56;
$L__BB1_55:
	mov.f32 	%f192, 0f00000000;
	mul.rn.f32 	%f272, %f40, %f192;
	mov.b32 	%r387, 0;
$L__BB1_56:
	add.s32 	%r293, %r387, 1;
	mul.rn.f32 	%f193, %f272, %f272;
	and.b32  	%r294, %r387, 1;
	setp.eq.b32 	%p55, %r294, 1;
	selp.f32 	%f194, %f272, 0f3F800000, %p55;
	fma.rn.f32 	%f195, %f193, %f194, 0f00000000;
	fma.rn.f32 	%f196, %f193, 0f37CBAC00, 0fBAB607ED;
	selp.f32 	%f197, 0fB94D4153, %f196, %p55;
	selp.f32 	%f198, 0f3C0885E4, 0f3D2AAABB, %p55;
	fma.rn.f32 	%f199, %f197, %f193, %f198;
	selp.f32 	%f200, 0fBE2AAAA8, 0fBEFFFFFF, %p55;
	fma.rn.f32 	%f201, %f199, %f193, %f200;
	fma.rn.f32 	%f202, %f201, %f195, %f194;
	and.b32  	%r295, %r293, 2;
	setp.eq.s32 	%p56, %r295, 0;
	mov.f32 	%f203, 0f00000000;
	sub.f32 	%f204, %f203, %f202;
	selp.f32 	%f46, %f202, %f204, %p56;
	ld.global.f32 	%f47, [%rd4];
	mul.f32 	%f205, %f47, 0f3F22F983;
	cvt.rni.s32.f32 	%r391, %f205;
	cvt.rn.f32.s32 	%f206, %r391;
	fma.rn.f32 	%f207, %f206, 0fBFC90FDA, %f47;
	fma.rn.f32 	%f208, %f206, 0fB3A22168, %f207;
	fma.rn.f32 	%f273, %f206, 0fA7C234C5, %f208;
	abs.f32 	%f49, %f47;
	setp.ltu.f32 	%p57, %f49, 0f47CE4780;
	@%p57 bra 	$L__BB1_64;
	setp.eq.f32 	%p58, %f49, 0f7F800000;
	@%p58 bra 	$L__BB1_63;
	mov.b32 	%r100, %f47;
	shl.b32 	%r297, %r100, 8;
	or.b32  	%r101, %r297, -2147483648;
	mov.b64 	%rd188, 0;
	mov.b32 	%r388, 0;
	mov.u64 	%rd186, __cudart_i2opi_f;
	mov.u64 	%rd187, %rd1;
$L__BB1_59:
	.pragma "nounroll";
	ld.global.nc.u32 	%r298, [%rd186];
	mad.wide.u32 	%rd143, %r298, %r101, %rd188;
	shr.u64 	%rd188, %rd143, 32;
	st.local.u32 	[%rd187], %rd143;
	add.s32 	%r388, %r388, 1;
	add.s64 	%rd187, %rd187, 4;
	add.s64 	%rd186, %rd186, 4;
	setp.ne.s32 	%p59, %r388, 6;
	@%p59 bra 	$L__BB1_59;
	shr.u32 	%r299, %r100, 23;
	st.local.u32 	[%rd1+24], %rd188;
	and.b32  	%r104, %r299, 31;
	and.b32  	%r300, %r299, 224;
	add.s32 	%r301, %r300, -128;
	shr.u32 	%r302, %r301, 5;
	mul.wide.u32 	%rd144, %r302, 4;
	sub.s64 	%rd61, %rd1, %rd144;
	ld.local.u32 	%r389, [%rd61+24];
	ld.local.u32 	%r390, [%rd61+20];
	setp.eq.s32 	%p60, %r104, 0;
	@%p60 bra 	$L__BB1_62;
	shf.l.wrap.b32 	%r389, %r390, %r389, %r104;
	ld.local.u32 	%r303, [%rd61+16];
	shf.l.wrap.b32 	%r390, %r303, %r390, %r104;
$L__BB1_62:
	shr.u32 	%r304, %r389, 30;
	shf.l.wrap.b32 	%r305, %r390, %r389, 2;
	shl.b32 	%r306, %r390, 2;
	shr.u32 	%r307, %r305, 31;
	add.s32 	%r308, %r307, %r304;
	neg.s32 	%r309, %r308;
	setp.lt.s32 	%p61, %r100, 0;
	selp.b32 	%r391, %r309, %r308, %p61;
	xor.b32  	%r310, %r305, %r100;
	shr.s32 	%r311, %r305, 31;
	xor.b32  	%r312, %r311, %r305;
	xor.b32  	%r313, %r311, %r306;
	cvt.u64.u32 	%rd145, %r312;
	shl.b64 	%rd146, %rd145, 32;
	cvt.u64.u32 	%rd147, %r313;
	or.b64  	%rd148, %rd146, %rd147;
	cvt.rn.f64.s64 	%fd15, %rd148;
	mul.f64 	%fd16, %fd15, 0d3BF921FB54442D19;
	cvt.rn.f32.f64 	%f209, %fd16;
	neg.f32 	%f210, %f209;
	setp.lt.s32 	%p62, %r310, 0;
	selp.f32 	%f273, %f210, %f209, %p62;
	bra.uni 	$L__BB1_64;
$L__BB1_63:
	mov.f32 	%f211, 0f00000000;
	mul.rn.f32 	%f273, %f47, %f211;
	mov.b32 	%r391, 0;
$L__BB1_64:
	mul.rn.f32 	%f212, %f273, %f273;
	and.b32  	%r315, %r391, 1;
	setp.eq.b32 	%p63, %r315, 1;
	selp.f32 	%f213, 0f3F800000, %f273, %p63;
	fma.rn.f32 	%f214, %f212, %f213, 0f00000000;
	fma.rn.f32 	%f215, %f212, 0f37CBAC00, 0fBAB607ED;
	selp.f32 	%f216, %f215, 0fB94D4153, %p63;
	selp.f32 	%f217, 0f3D2AAABB, 0f3C0885E4, %p63;
	fma.rn.f32 	%f218, %f216, %f212, %f217;
	selp.f32 	%f219, 0fBEFFFFFF, 0fBE2AAAA8, %p63;
	fma.rn.f32 	%f220, %f218, %f212, %f219;
	fma.rn.f32 	%f221, %f220, %f214, %f213;
	and.b32  	%r316, %r391, 2;
	setp.eq.s32 	%p64, %r316, 0;
	mov.f32 	%f222, 0f00000000;
	sub.f32 	%f223, %f222, %f221;
	selp.f32 	%f224, %f221, %f223, %p64;
	mul.f32 	%f225, %f46, %f224;
	st.global.f32 	[%rd5], %f225;
	ld.global.f32 	%f53, [%rd3];
	mul.f32 	%f226, %f53, 0f3F22F983;
	cvt.rni.s32.f32 	%r395, %f226;
	cvt.rn.f32.s32 	%f227, %r395;
	fma.rn.f32 	%f228, %f227, 0fBFC90FDA, %f53;
	fma.rn.f32 	%f229, %f227, 0fB3A22168, %f228;
	fma.rn.f32 	%f274, %f227, 0fA7C234C5, %f229;
	abs.f32 	%f55, %f53;
	setp.ltu.f32 	%p65, %f55, 0f47CE4780;
	@%p65 bra 	$L__BB1_72;
	setp.eq.f32 	%p66, %f55, 0f7F800000;
	@%p66 bra 	$L__BB1_71;
	mov.b32 	%r114, %f53;
	shl.b32 	%r318, %r114, 8;
	or.b32  	%r115, %r318, -2147483648;
	mov.b64 	%rd191, 0;
	mov.b32 	%r392, 0;
	mov.u64 	%rd189, __cudart_i2opi_f;
	mov.u64 	%rd190, %rd2;
$L__BB1_67:
	.pragma "nounroll";
	ld.global.nc.u32 	%r319, [%rd189];
	mad.wide.u32 	%rd151, %r319, %r115, %rd191;
	shr.u64 	%rd191, %rd151, 32;
	st.local.u32 	[%rd190], %rd151;
	add.s32 	%r392, %r392, 1;
	add.s64 	%rd190, %rd190, 4;
	add.s64 	%rd189, %rd189, 4;
	setp.ne.s32 	%p67, %r392, 6;
	@%p67 bra 	$L__BB1_67;
	shr.u32 	%r320, %r114, 23;
	st.local.u32 	[%rd2+24], %rd191;
	and.b32  	%r118, %r320, 31;
	and.b32  	%r321, %r320, 224;
	add.s32 	%r322, %r321, -128;
	shr.u32 	%r323, %r322, 5;
	mul.wide.u32 	%rd152, %r323, 4;
	sub.s64 	%rd68, %rd2, %rd152;
	ld.local.u32 	%r393, [%rd68+24];
	ld.local.u32 	%r394, [%rd68+20];
	setp.eq.s32 	%p68, %r118, 0;
	@%p68 bra 	$L__BB1_70;
	shf.l.wrap.b32 	%r393, %r394, %r393, %r118;
	ld.local.u32 	%r324, [%rd68+16];
	shf.l.wrap.b32 	%r394, %r324, %r394, %r118;
$L__BB1_70:
	shr.u32 	%r325, %r393, 30;
	shf.l.wrap.b32 	%r326, %r394, %r393, 2;
	shl.b32 	%r327, %r394, 2;
	shr.u32 	%r328, %r326, 31;
	add.s32 	%r329, %r328, %r325;
	neg.s32 	%r330, %r329;
	setp.lt.s32 	%p69, %r114, 0;
	selp.b32 	%r395, %r330, %r329, %p69;
	xor.b32  	%r331, %r326, %r114;
	shr.s32 	%r332, %r326, 31;
	xor.b32  	%r333, %r332, %r326;
	xor.b32  	%r334, %r332, %r327;
	cvt.u64.u32 	%rd153, %r333;
	shl.b64 	%rd154, %rd153, 32;
	cvt.u64.u32 	%rd155, %r334;
	or.b64  	%rd156, %rd154, %rd155;
	cvt.rn.f64.s64 	%fd17, %rd156;
	mul.f64 	%fd18, %fd17, 0d3BF921FB54442D19;
	cvt.rn.f32.f64 	%f230, %fd18;
	neg.f32 	%f231, %f230;
	setp.lt.s32 	%p70, %r331, 0;
	selp.f32 	%f274, %f231, %f230, %p70;
	bra.uni 	$L__BB1_72;
$L__BB1_71:
	mov.f32 	%f232, 0f00000000;
	mul.rn.f32 	%f274, %f53, %f232;
	mov.b32 	%r395, 0;
$L__BB1_72:
	add.s32 	%r336, %r395, 1;
	mul.rn.f32 	%f233, %f274, %f274;
	and.b32  	%r337, %r395, 1;
	setp.eq.b32 	%p71, %r337, 1;
	selp.f32 	%f234, %f274, 0f3F800000, %p71;
	fma.rn.f32 	%f235, %f233, %f234, 0f00000000;
	fma.rn.f32 	%f236, %f233, 0f37CBAC00, 0fBAB607ED;
	selp.f32 	%f237, 0fB94D4153, %f236, %p71;
	selp.f32 	%f238, 0f3C0885E4, 0f3D2AAABB, %p71;
	fma.rn.f32 	%f239, %f237, %f233, %f238;
	selp.f32 	%f240, 0fBE2AAAA8, 0fBEFFFFFF, %p71;
	fma.rn.f32 	%f241, %f239, %f233, %f240;
	fma.rn.f32 	%f242, %f241, %f235, %f234;
	and.b32  	%r338, %r336, 2;
	setp.eq.s32 	%p72, %r338, 0;
	mov.f32 	%f243, 0f00000000;
	sub.f32 	%f244, %f243, %f242;
	selp.f32 	%f59, %f242, %f244, %p72;
	ld.global.f32 	%f60, [%rd4];
	mul.f32 	%f245, %f60, 0f3F22F983;
	cvt.rni.s32.f32 	%r399, %f245;
	cvt.rn.f32.s32 	%f246, %r399;
	fma.rn.f32 	%f247, %f246, 0fBFC90FDA, %f60;
	fma.rn.f32 	%f248, %f246, 0fB3A22168, %f247;
	fma.rn.f32 	%f275, %f246, 0fA7C234C5, %f248;
	abs.f32 	%f62, %f60;
	setp.ltu.f32 	%p73, %f62, 0f47CE4780;
	@%p73 bra 	$L__BB1_80;
	setp.eq.f32 	%p74, %f62, 0f7F800000;
	@%p74 bra 	$L__BB1_79;
	mov.b32 	%r128, %f60;
	shl.b32 	%r340, %r128, 8;
	or.b32  	%r129, %r340, -2147483648;
	mov.b64 	%rd194, 0;
	mov.b32 	%r396, 0;
	mov.u64 	%rd192, __cudart_i2opi_f;
	mov.u64 	%rd193, %rd1;
$L__BB1_75:
	.pragma "nounroll";
	ld.global.nc.u32 	%r341, [%rd192];
	mad.wide.u32 	%rd159, %r341, %r129, %rd194;
	shr.u64 	%rd194, %rd159, 32;
	st.local.u32 	[%rd193], %rd159;
	add.s32 	%r396, %r396, 1;
	add.s64 	%rd193, %rd193, 4;
	add.s64 	%rd192, %rd192, 4;
	setp.ne.s32 	%p75, %r396, 6;
	@%p75 bra 	$L__BB1_75;
	shr.u32 	%r342, %r128, 23;
	st.local.u32 	[%rd1+24], %rd194;
	and.b32  	%r132, %r342, 31;
	and.b32  	%r343, %r342, 224;
	add.s32 	%r344, %r343, -128;
	shr.u32 	%r345, %r344, 5;
	mul.wide.u32 	%rd160, %r345, 4;
	sub.s64 	%rd75, %rd1, %rd160;
	ld.local.u32 	%r397, [%rd75+24];
	ld.local.u32 	%r398, [%rd75+20];
	setp.eq.s32 	%p76, %r132, 0;
	@%p76 bra 	$L__BB1_78;
	shf.l.wrap.b32 	%r397, %r398, %r397, %r132;
	ld.local.u32 	%r346, [%rd75+16];
	shf.l.wrap.b32 	%r398, %r346, %r398, %r132;
$L__BB1_78:
	shr.u32 	%r347, %r397, 30;
	shf.l.wrap.b32 	%r348, %r398, %r397, 2;
	shl.b32 	%r349, %r398, 2;
	shr.u32 	%r350, %r348, 31;
	add.s32 	%r351, %r350, %r347;
	neg.s32 	%r352, %r351;
	setp.lt.s32 	%p77, %r128, 0;
	selp.b32 	%r399, %r352, %r351, %p77;
	xor.b32  	%r353, %r348, %r128;
	shr.s32 	%r354, %r348, 31;
	xor.b32  	%r355, %r354, %r348;
	xor.b32  	%r356, %r354, %r349;
	cvt.u64.u32 	%rd161, %r355;
	shl.b64 	%rd162, %rd161, 32;
	cvt.u64.u32 	%rd163, %r356;
	or.b64  	%rd164, %rd162, %rd163;
	cvt.rn.f64.s64 	%fd19, %rd164;
	mul.f64 	%fd20, %fd19, 0d3BF921FB54442D19;
	cvt.rn.f32.f64 	%f249, %fd20;
	neg.f32 	%f250, %f249;
	setp.lt.s32 	%p78, %r353, 0;
	selp.f32 	%f275, %f250, %f249, %p78;
	bra.uni 	$L__BB1_80;
$L__BB1_79:
	mov.f32 	%f251, 0f00000000;
	mul.rn.f32 	%f275, %f60, %f251;
	mov.b32 	%r399, 0;
$L__BB1_80:
	mul.rn.f32 	%f252, %f275, %f275;
	and.b32  	%r358, %r399, 1;
	setp.eq.b32 	%p79, %r358, 1;
	selp.f32 	%f253, 0f3F800000, %f275, %p79;
	fma.rn.f32 	%f254, %f252, %f253, 0f00000000;
	fma.rn.f32 	%f255, %f252, 0f37CBAC00, 0fBAB607ED;
	selp.f32 	%f256, %f255, 0fB94D4153, %p79;
	selp.f32 	%f257, 0f3D2AAABB, 0f3C0885E4, %p79;
	fma.rn.f32 	%f258, %f256, %f252, %f257;
	selp.f32 	%f259, 0fBEFFFFFF, 0fBE2AAAA8, %p79;
	fma.rn.f32 	%f260, %f258, %f252, %f259;
	fma.rn.f32 	%f261, %f260, %f254, %f253;
	and.b32  	%r359, %r399, 2;
	setp.eq.s32 	%p80, %r359, 0;
	mov.f32 	%f262, 0f00000000;
	sub.f32 	%f263, %f262, %f261;
	selp.f32 	%f264, %f261, %f263, %p80;
	mul.f32 	%f265, %f59, %f264;
	st.global.f32 	[%rd5], %f265;
	ret;

}


// ===== COMPILED SASS (sm_100) =====

	.target	sm_100

	.elftype	@"ET_EXEC"


//--------------------- .note.nv.tkinfo           --------------------------
	.section	.note.nv.tkinfo,"",@"SHT_NOTE"
	.sectionflags	@"SHF_NOTE_NV_TKINFO"
	.tkinfo
        /*0018*/ 	.word	0x00000002
        /*0030*/ 	.string	""
        /*0030*/ 	.string	"ptxas"
        /*0030*/ 	.string	"Cuda compilation tools, release 13.0, V13.0.88"
        /*0030*/ 	.string	"Build cuda_13.0.r13.0/compiler.36424714_0"
        /*0030*/ 	.string	"-arch sm_100 -m 64 "



//--------------------- .note.nv.cuinfo           --------------------------
	.section	.note.nv.cuinfo,"",@"SHT_NOTE"
	.sectionflags	@"SHF_NOTE_NV_CUINFO"
        /*0018*/ 	.short	0x0002
        /*001a*/ 	.short	0x0064
        /*001c*/ 	.short	0x0082
	.zero		2


//--------------------- .nv.info                  --------------------------
	.section	.nv.info,"",@"SHT_CUDA_INFO"
	.align	4


	//----- nvinfo : EIATTR_REGCOUNT
	.align		4
        /*0000*/ 	.byte	0x04, 0x2f
        /*0002*/ 	.short	(.L_2 - .L_1)
	.align		4
.L_1:
        /*0004*/ 	.word	index@(_Z10operation1PfS_S_i)
        /*0008*/ 	.word	0x00000012


	//----- nvinfo : EIATTR_FRAME_SIZE
	.align		4
.L_2:
        /*000c*/ 	.byte	0x04, 0x11
        /*000e*/ 	.short	(.L_4 - .L_3)
	.align		4
.L_3:
        /*0010*/ 	.word	index@($__internal_0_$__cuda_sm20_sqrt_rn_f32_slowpath)
        /*0014*/ 	.word	0x00000000


	//----- nvinfo : EIATTR_FRAME_SIZE
	.align		4
.L_4:
        /*0018*/ 	.byte	0x04, 0x11
        /*001a*/ 	.short	(.L_6 - .L_5)
	.align		4
.L_5:
        /*001c*/ 	.word	index@(_Z10operation1PfS_S_i)
        /*0020*/ 	.word	0x00000000


	//----- nvinfo : EIATTR_REGCOUNT
	.align		4
.L_6:
        /*0024*/ 	.byte	0x04, 0x2f
        /*0026*/ 	.short	(.L_8 - .L_7)
	.align		4
.L_7:
        /*0028*/ 	.word	index@(_Z10operation2PfS_S_i)
        /*002c*/ 	.word	0x0000001c


	//----- nvinfo : EIATTR_FRAME_SIZE
	.align		4
.L_8:
        /*0030*/ 	.byte	0x04, 0x11
        /*0032*/ 	.short	(.L_10 - .L_9)
	.align		4
.L_9:
        /*0034*/ 	.word	index@(_Z10operation2PfS_S_i)
        /*0038*/ 	.word	0x00000000


	//----- nvinfo : EIATTR_MIN_STACK_SIZE
	.align		4
.L_10:
        /*003c*/ 	.byte	0x04, 0x12
        /*003e*/ 	.short	(.L_12 - .L_11)
	.align		4
.L_11:
        /*0040*/ 	.word	index@(_Z10operation2PfS_S_i)
        /*0044*/ 	.word	0x00000000


	//----- nvinfo : EIATTR_MIN_STACK_SIZE
	.align		4
.L_12:
        /*0048*/ 	.byte	0x04, 0x12
        /*004a*/ 	.short	(.L_14 - .L_13)
	.align		4
.L_13:
        /*004c*/ 	.word	index@(_Z10operation1PfS_S_i)
        /*0050*/ 	.word	0x00000000
.L_14:


//--------------------- .nv.compat                --------------------------
	.section	.nv.compat,"",@"SHT_CUDA_COMPAT_INFO"
	.align	4
        /*0000*/ 	.byte	0x02, 0x09, 0x00, 0x00, 0x02, 0x02, 0x01, 0x00, 0x02, 0x05, 0x05, 0x00, 0x03, 0x07, 0x01, 0x01
        /*0010*/ 	.byte	0x02, 0x03, 0x00, 0x00, 0x02, 0x06, 0x01, 0x00, 0x04, 0x0b, 0x08, 0x00, 0x01, 0x00, 0x00, 0x00
        /*0020*/ 	.byte	0x00, 0x00, 0x00, 0x00


//--------------------- .nv.info._Z10operation2PfS_S_i --------------------------
	.section	.nv.info._Z10operation2PfS_S_i,"",@"SHT_CUDA_INFO"
	.sectionflags	@""
	.align	4


	//----- nvinfo : EIATTR_CUDA_API_VERSION
	.align		4
        /*0000*/ 	.byte	0x04, 0x37
        /*0002*/ 	.short	(.L_16 - .L_15)
.L_15:
        /*0004*/ 	.word	0x00000082


	//----- nvinfo : EIATTR_KPARAM_INFO
	.align		4
.L_16:
        /*0008*/ 	.byte	0x04, 0x17
        /*000a*/ 	.short	(.L_18 - .L_17)
.L_17:
        /*000c*/ 	.word	0x00000000
        /*0010*/ 	.short	0x0003
        /*0012*/ 	.short	0x0018
        /*0014*/ 	.byte	0x00, 0xf0, 0x11, 0x00


	//----- nvinfo : EIATTR_KPARAM_INFO
	.align		4
.L_18:
        /*0018*/ 	.byte	0x04, 0x17
        /*001a*/ 	.short	(.L_20 - .L_19)
.L_19:
        /*001c*/ 	.word	0x00000000
        /*0020*/ 	.short	0x0002
        /*0022*/ 	.short	0x0010
        /*0024*/ 	.byte	0x00, 0xf5, 0x21, 0x00


	//----- nvinfo : EIATTR_KPARAM_INFO
	.align		4
.L_20:
        /*0028*/ 	.byte	0x04, 0x17
        /*002a*/ 	.short	(.L_22 - .L_21)
.L_21:
        /*002c*/ 	.word	0x00000000
        /*0030*/ 	.short	0x0001
        /*0032*/ 	.short	0x0008
        /*0034*/ 	.byte	0x00, 0xf5, 0x21, 0x00


	//----- nvinfo : EIATTR_KPARAM_INFO
	.align		4
.L_22:
        /*0038*/ 	.byte	0x04, 0x17
        /*003a*/ 	.short	(.L_24 - .L_23)
.L_23:
        /*003c*/ 	.word	0x00000000
        /*0040*/ 	.short	0x0000
        /*0042*/ 	.short	0x0000
        /*0044*/ 	.byte	0x00, 0xf5, 0x21, 0x00


	//----- nvinfo : EIATTR_SPARSE_MMA_MASK
	.align		4
.L_24:
        /*0048*/ 	.byte	0x03, 0x50
        /*004a*/ 	.short	0x0000


	//----- nvinfo : EIATTR_MAXREG_COUNT
	.align		4
        /*004c*/ 	.byte	0x03, 0x1b
        /*004e*/ 	.short	0x00ff


	//----- nvinfo : EIATTR_MERCURY_ISA_VERSION
	.align		4
        /*0050*/ 	.byte	0x03, 0x5f
        /*0052*/ 	.short	0x0101


	//----- nvinfo : EIATTR_VRC_CTA_INIT_COUNT
	.align		4
        /*0054*/ 	.byte	0x02, 0x4a
	.zero		1
	.zero		1


	//----- nvinfo : EIATTR_EXIT_INSTR_OFFSETS
	.align		4
        /*0058*/ 	.byte	0x04, 0x1c
        /*005a*/ 	.short	(.L_26 - .L_25)


	//   ....[0]....
.L_25:
        /*005c*/ 	.word	0x00004e60


	//----- nvinfo : EIATTR_CRS_STACK_SIZE
	.align		4
.L_26:
        /*0060*/ 	.byte	0x04, 0x1e
        /*0062*/ 	.short	(.L_28 - .L_27)
.L_27:
        /*0064*/ 	.word	0x00000000


	//----- nvinfo : EIATTR_CBANK_PARAM_SIZE
	.align		4
.L_28:
        /*0068*/ 	.byte	0x03, 0x19
        /*006a*/ 	.short	0x001c


	//----- nvinfo : EIATTR_PARAM_CBANK
	.align		4
        /*006c*/ 	.byte	0x04, 0x0a
        /*006e*/ 	.short	(.L_30 - .L_29)
	.align		4
.L_29:
        /*0070*/ 	.word	index@(.nv.constant0._Z10operation2PfS_S_i)
        /*0074*/ 	.short	0x0380
        /*0076*/ 	.short	0x001c


	//----- nvinfo : EIATTR_SW_WAR
	.align		4
.L_30:
        /*0078*/ 	.byte	0x04, 0x36
        /*007a*/ 	.short	(.L_32 - .L_31)
.L_31:
        /*007c*/ 	.word	0x00000008
.L_32:


//--------------------- .nv.info._Z10operation1PfS_S_i --------------------------
	.section	.nv.info._Z10operation1PfS_S_i,"",@"SHT_CUDA_INFO"
	.sectionflags	@""
	.align	4


	//----- nvinfo : EIATTR_CUDA_API_VERSION
	.align		4
        /*0000*/ 	.byte	0x04, 0x37
        /*0002*/ 	.short	(.L_34 - .L_33)
.L_33:
        /*0004*/ 	.word	0x00000082


	//----- nvinfo : EIATTR_KPARAM_INFO
	.align		4
.L_34:
        /*0008*/ 	.byte	0x04, 0x17
        /*000a*/ 	.short	(.L_36 - .L_35)
.L_35:
        /*000c*/ 	.word	0x00000000
        /*0010*/ 	.short	0x0003
        /*0012*/ 	.short	0x0018
        /*0014*/ 	.byte	0x00, 0xf0, 0x11, 0x00


	//----- nvinfo : EIATTR_KPARAM_INFO
	.align		4
.L_36:
        /*0018*/ 	.byte	0x04, 0x17
        /*001a*/ 	.short	(.L_38 - .L_37)
.L_37:
        /*001c*/ 	.word	0x00000000
        /*0020*/ 	.short	0x0002
        /*0022*/ 	.short	0x0010
        /*0024*/ 	.byte	0x00, 0xf5, 0x21, 0x00


	//----- nvinfo : EIATTR_KPARAM_INFO
	.align		4
.L_38:
        /*0028*/ 	.byte	0x04, 0x17
        /*002a*/ 	.short	(.L_40 - .L_39)
.L_39:
        /*002c*/ 	.word	0x00000000
        /*0030*/ 	.short	0x0001
        /*0032*/ 	.short	0x0008
        /*0034*/ 	.byte	0x00, 0xf5, 0x21, 0x00


	//----- nvinfo : EIATTR_KPARAM_INFO
	.align		4
.L_40:
        /*0038*/ 	.byte	0x04, 0x17
        /*003a*/ 	.short	(.L_42 - .L_41)
.L_41:
        /*003c*/ 	.word	0x00000000
        /*0040*/ 	.short	0x0000
        /*0042*/ 	.short	0x0000
        /*0044*/ 	.byte	0x00, 0xf5, 0x21, 0x00


	//----- nvinfo : EIATTR_SPARSE_MMA_MASK
	.align		4
.L_42:
        /*0048*/ 	.byte	0x03, 0x50
        /*004a*/ 	.short	0x0000


	//----- nvinfo : EIATTR_MAXREG_COUNT
	.align		4
        /*004c*/ 	.byte	0x03, 0x1b
        /*004e*/ 	.short	0x00ff


	//----- nvinfo : EIATTR_MERCURY_ISA_VERSION
	.align		4
        /*0050*/ 	.byte	0x03, 0x5f
        /*0052*/ 	.short	0x0101


	//----- nvinfo : EIATTR_VRC_CTA_INIT_COUNT
	.align		4
        /*0054*/ 	.byte	0x02, 0x4a
	.zero		1
	.zero		1


	//----- nvinfo : EIATTR_EXIT_INSTR_OFFSETS
	.align		4
        /*0058*/ 	.byte	0x04, 0x1c
        /*005a*/ 	.short	(.L_44 - .L_43)


	//   ....[0]....
.L_43:
        /*005c*/ 	.word	0x00003130


	//----- nvinfo : EIATTR_CRS_STACK_SIZE
	.align		4
.L_44:
        /*0060*/ 	.byte	0x04, 0x1e
        /*0062*/ 	.short	(.L_46 - .L_45)
.L_45:
        /*0064*/ 	.word	0x00000000


	//----- nvinfo : EIATTR_CBANK_PARAM_SIZE
	.align		4
.L_46:
        /*0068*/ 	.byte	0x03, 0x19
        /*006a*/ 	.short	0x001c


	//----- nvinfo : EIATTR_PARAM_CBANK
	.align		4
        /*006c*/ 	.byte	0x04, 0x0a
        /*006e*/ 	.short	(.L_48 - .L_47)
	.align		4
.L_47:
        /*0070*/ 	.word	index@(.nv.constant0._Z10operation1PfS_S_i)
        /*0074*/ 	.short	0x0380
        /*0076*/ 	.short	0x001c


	//----- nvinfo : EIATTR_SW_WAR
	.align		4
.L_48:
        /*0078*/ 	.byte	0x04, 0x36
        /*007a*/ 	.short	(.L_50 - .L_49)
.L_49:
        /*007c*/ 	.word	0x00000008
.L_50:


//--------------------- .nv.callgraph             --------------------------
	.section	.nv.callgraph,"",@"SHT_CUDA_CALLGRAPH"
	.align	4
	.sectionentsize	8
	.align		4
        /*0000*/ 	.word	0x00000000
	.align		4
        /*0004*/ 	.word	0xffffffff
	.align		4
        /*0008*/ 	.word	0x00000000
	.align		4
        /*000c*/ 	.word	0xfffffffe
	.align		4
        /*0010*/ 	.word	0x00000000
	.align		4
        /*0014*/ 	.word	0xfffffffd
	.align		4
        /*0018*/ 	.word	0x00000000
	.align		4
        /*001c*/ 	.word	0xfffffffc


//--------------------- .nv.constant4             --------------------------
	.section	.nv.constant4,"a",@progbits
	.align	8
	.align		8
.nv.constant4:
        /*0000*/ 	.dword	__cudart_i2opi_f


//--------------------- .text._Z10operation2PfS_S_i --------------------------
	.section	.text._Z10operation2PfS_S_i,"ax",@progbits
	.align	128
        .global         _Z10operation2PfS_S_i
        .type           _Z10operation2PfS_S_i,@function
        .size           _Z10operation2PfS_S_i,(.L_x_212 - _Z10operation2PfS_S_i)
        .other          _Z10operation2PfS_S_i,@"STO_CUDA_ENTRY STV_DEFAULT"
_Z10operation2PfS_S_i:
.text._Z10operation2PfS_S_i:
[----:B------:R-:W-:Y:S01]  /*0000*/  LDC R1, c[0x0][0x37c] ;  /* 0x0000df00ff017b82 */ /* 0x000fe20000000800 */
[----:B------:R-:W0:Y:S07]  /*0010*/  S2R R0, SR_TID.X ;  /* 0x0000000000007919 */ /* 0x000e2e0000002100 */
[----:B------:R-:W0:Y:S01]  /*0020*/  S2UR UR4, SR_CTAID.X ;  /* 0x00000000000479c3 */ /* 0x000e220000002500 */
[----:B------:R-:W1:Y:S07]  /*0030*/  LDCU.64 UR6, c[0x0][0x358] ;  /* 0x00006b00ff0677ac */ /* 0x000e6e0008000a00 */
[----:B------:R-:W0:Y:S08]  /*0040*/  LDC R9, c[0x0][0x360] ;  /* 0x0000d800ff097b82 */ /* 0x000e300000000800 */
[----:B------:R-:W2:Y:S08]  /*0050*/  LDC.64 R6, c[0x0][0x380] ;  /* 0x0000e000ff067b82 */ /* 0x000eb00000000a00 */
[----:B------:R-:W3:Y:S01]  /*0060*/  LDC.64 R4, c[0x0][0x388] ;  /* 0x0000e200ff047b82 */ /* 0x000ee20000000a00 */
[----:B0-----:R-:W-:-:S07]  /*0070*/  IMAD R9, R9, UR4, R0 ;  /* 0x0000000409097c24 */ /* 0x001fce000f8e0200 */
[----:B------:R-:W0:Y:S01]  /*0080*/  LDC.64 R2, c[0x0][0x390] ;  /* 0x0000e400ff027b82 */ /* 0x000e220000000a00 */
[----:B--2---:R-:W-:-:S05]  /*0090*/  IMAD.WIDE.U32 R6, R9, 0x4, R6 ;  /* 0x0000000409067825 */ /* 0x004fca00078e0006 */
[----:B-1----:R-:W2:Y:S01]  /*00a0*/  LDG.E R0, desc[UR6][R6.64] ;  /* 0x0000000606007981 */ /* 0x002ea2000c1e1900 */
[----:B------:R-:W-:Y:S01]  /*00b0*/  BSSY.RECONVERGENT B0, `(.L_x_0) ;  /* 0x000006a000007945 */ /* 0x000fe20003800200 */
[----:B---3--:R-:W-:-:S04]  /*00c0*/  IMAD.WIDE.U32 R4, R9, 0x4, R4 ;  /* 0x0000000409047825 */ /* 0x008fc800078e0004 */
[----:B0-----:R-:W-:-:S04]  /*00d0*/  IMAD.WIDE.U32 R2, R9, 0x4, R2 ;  /* 0x0000000409027825 */ /* 0x001fc800078e0002 */
[C---:B--2---:R-:W-:Y:S01]  /*00e0*/  FMUL R11, R0.reuse, 0.63661974668502807617 ;  /* 0x3f22f983000b7820 */ /* 0x044fe20000400000 */
[----:B------:R-:W-:-:S05]  /*00f0*/  FSETP.GE.AND P0, PT, |R0|, 105615, PT ;  /* 0x47ce47800000780b */ /* 0x000fca0003f06200 */
[----:B------:R-:W0:Y:S02]  /*0100*/  F2I.NTZ R11, R11 ;  /* 0x0000000b000b7305 */ /* 0x000e240000203100 */
[----:B0-----:R-:W-:-:S05]  /*0110*/  I2FP.F32.S32 R13, R11 ;  /* 0x0000000b000d7245 */ /* 0x001fca0000201400 */
[----:B------:R-:W-:-:S04]  /*0120*/  FFMA R8, R13, -1.5707962512969970703, R0 ;  /* 0xbfc90fda0d087823 */ /* 0x000fc80000000000 */
[----:B------:R-:W-:-:S04]  /*0130*/  FFMA R8, R13, -7.5497894158615963534e-08, R8 ;  /* 0xb3a221680d087823 */ /* 0x000fc80000000008 */
[----:B------:R-:W-:Y:S01]  /*0140*/  FFMA R12, R13, -5.3903029534742383927e-15, R8 ;  /* 0xa7c234c50d0c7823 */ /* 0x000fe20000000008 */
[----:B------:R-:W-:Y:S06]  /*0150*/  @!P0 BRA `(.L_x_1) ;  /* 0x00000004007c8947 */ /* 0x000fec0003800000 */
[----:B------:R-:W-:-:S13]  /*0160*/  FSETP.NEU.AND P0, PT, |R0|, +INF , PT ;  /* 0x7f8000000000780b */ /* 0x000fda0003f0d200 */
[----:B------:R-:W-:Y:S01]  /*0170*/  @!P0 FMUL R12, RZ, R0 ;  /* 0x00000000ff0c8220 */ /* 0x000fe20000400000 */
[----:B------:R-:W-:Y:S01]  /*0180*/  @!P0 IMAD.MOV.U32 R11, RZ, RZ, RZ ;  /* 0x000000ffff0b8224 */ /* 0x000fe200078e00ff */
[----:B------:R-:W-:Y:S06]  /*0190*/  @!P0 BRA `(.L_x_1) ;  /* 0x00000004006c8947 */ /* 0x000fec0003800000 */
[----:B------:R-:W-:Y:S01]  /*01a0*/  IMAD.SHL.U32 R8, R0, 0x100, RZ ;  /* 0x0000010000087824 */ /* 0x000fe200078e00ff */
[----:B------:R-:W0:Y:S01]  /*01b0*/  LDCU.64 UR8, c[0x4][URZ] ;  /* 0x01000000ff0877ac */ /* 0x000e220008000a00 */
[----:B------:R-:W-:Y:S02]  /*01c0*/  IMAD.MOV.U32 R9, RZ, RZ, RZ ;  /* 0x000000ffff097224 */ /* 0x000fe400078e00ff */
[----:B------:R-:W-:Y:S01]  /*01d0*/  IMAD.MOV.U32 R20, RZ, RZ, RZ ;  /* 0x000000ffff147224 */ /* 0x000fe200078e00ff */
[----:B------:R-:W-:Y:S01]  /*01e0*/  LOP3.LUT R19, R8, 0x80000000, RZ, 0xfc, !PT ;  /* 0x8000000008137812 */ /* 0x000fe200078efcff */
[----:B------:R-:W-:Y:S01]  /*01f0*/  UMOV UR5, URZ ;  /* 0x000000ff00057c82 */ /* 0x000fe20008000000 */
[----:B------:R-:W-:-:S05]  /*0200*/  UMOV UR4, URZ ;  /* 0x000000ff00047c82 */ /* 0x000fca0008000000 */
.L_x_2:
[----:B0-----:R-:W-:Y:S02]  /*0210*/  IMAD.U32 R12, RZ, RZ, UR8 ;  /* 0x00000008ff0c7e24 */ /* 0x001fe4000f8e00ff */
[----:B------:R-:W-:-:S05]  /*0220*/  IMAD.U32 R13, RZ, RZ, UR9 ;  /* 0x00000009ff0d7e24 */ /* 0x000fca000f8e00ff */
[----:B------:R-:W2:Y:S01]  /*0230*/  LDG.E.CONSTANT R10, desc[UR6][R12.64] ;  /* 0x000000060c0a7981 */ /* 0x000ea2000c1e9900 */
[----:B------:R-:W-:Y:S01]  /*0240*/  UIADD3 UR4, UPT, UPT, UR4, 0x1, URZ ;  /* 0x0000000104047890 */ /* 0x000fe2000fffe0ff */
[C---:B------:R-:W-:Y:S01]  /*0250*/  ISETP.EQ.AND P0, PT, R20.reuse, RZ, PT ;  /* 0x000000ff1400720c */ /* 0x040fe20003f02270 */
[----:B------:R-:W-:Y:S01]  /*0260*/  UIADD3 UR8, UP1, UPT, UR8, 0x4, URZ ;  /* 0x0000000408087890 */ /* 0x000fe2000ff3e0ff */
[C---:B------:R-:W-:Y:S01]  /*0270*/  ISETP.EQ.AND P1, PT, R20.reuse, 0x4, PT ;  /* 0x000000041400780c */ /* 0x040fe20003f22270 */
[----:B------:R-:W-:Y:S01]  /*0280*/  UISETP.NE.AND UP0, UPT, UR4, 0x6, UPT ;  /* 0x000000060400788c */ /* 0x000fe2000bf05270 */
[C---:B------:R-:W-:Y:S01]  /*0290*/  ISETP.EQ.AND P2, PT, R20.reuse, 0x8, PT ;  /* 0x000000081400780c */ /* 0x040fe20003f42270 */
[----:B------:R-:W-:Y:S01]  /*02a0*/  UIADD3.X UR9, UPT, UPT, URZ, UR9, URZ, UP1, !UPT ;  /* 0x00000009ff097290 */ /* 0x000fe20008ffe4ff */
[C---:B------:R-:W-:Y:S02]  /*02b0*/  ISETP.EQ.AND P3, PT, R20.reuse, 0xc, PT ;  /* 0x0000000c1400780c */ /* 0x040fe40003f62270 */
[----:B------:R-:W-:-:S02]  /*02c0*/  ISETP.EQ.AND P4, PT, R20, 0x10, PT ;  /* 0x000000101400780c */ /* 0x000fc40003f82270 */
[C---:B------:R-:W-:Y:S01]  /*02d0*/  ISETP.EQ.AND P5, PT, R20.reuse, 0x14, PT ;  /* 0x000000141400780c */ /* 0x040fe20003fa2270 */
[----:B------:R-:W-:Y:S02]  /*02e0*/  VIADD R20, R20, 0x4 ;  /* 0x0000000414147836 */ /* 0x000fe40000000000 */
[----:B--2---:R-:W-:-:S03]  /*02f0*/  IMAD.WIDE.U32 R10, R10, R19, RZ ;  /* 0x000000130a0a7225 */ /* 0x004fc600078e00ff */
[----:B------:R-:W-:-:S04]  /*0300*/  IADD3 R10, P6, PT, R10, R9, RZ ;  /* 0x000000090a0a7210 */ /* 0x000fc80007fde0ff */
[----:B------:R-:W-:Y:S01]  /*0310*/  IADD3.X R9, PT, PT, R11, UR5, RZ, P6, !PT ;  /* 0x000000050b097c10 */ /* 0x000fe2000b7fe4ff */
[--C-:B------:R-:W-:Y:S01]  /*0320*/  @P0 IMAD.MOV.U32 R8, RZ, RZ, R10.reuse ;  /* 0x000000ffff080224 */ /* 0x100fe200078e000a */
[----:B------:R-:W-:Y:S01]  /*0330*/  @P1 MOV R14, R10 ;  /* 0x0000000a000e1202 */ /* 0x000fe20000000f00 */
[--C-:B------:R-:W-:Y:S02]  /*0340*/  @P2 IMAD.MOV.U32 R15, RZ, RZ, R10.reuse ;  /* 0x000000ffff0f2224 */ /* 0x100fe400078e000a */
[--C-:B------:R-:W-:Y:S02]  /*0350*/  @P3 IMAD.MOV.U32 R16, RZ, RZ, R10.reuse ;  /* 0x000000ffff103224 */ /* 0x100fe400078e000a */
[--C-:B------:R-:W-:Y:S02]  /*0360*/  @P4 IMAD.MOV.U32 R17, RZ, RZ, R10.reuse ;  /* 0x000000ffff114224 */ /* 0x100fe400078e000a */
[----:B------:R-:W-:Y:S01]  /*0370*/  @P5 IMAD.MOV.U32 R18, RZ, RZ, R10 ;  /* 0x000000ffff125224 */ /* 0x000fe200078e000a */
[----:B------:R-:W-:Y:S06]  /*0380*/  BRA.U UP0, `(.L_x_2) ;  /* 0xfffffffd00a07547 */ /* 0x000fec000b83ffff */
[----:B------:R-:W-:Y:S01]  /*0390*/  SHF.R.U32.HI R11, RZ, 0x17, R0 ;  /* 0x00000017ff0b7819 */ /* 0x000fe20000011600 */
[----:B------:R-:W-:Y:S03]  /*03a0*/  BSSY.RECONVERGENT B1, `(.L_x_3) ;  /* 0x0000028000017945 */ /* 0x000fe60003800200 */
[C---:B------:R-:W-:Y:S02]  /*03b0*/  LOP3.LUT R10, R11.reuse, 0xe0, RZ, 0xc0, !PT ;  /* 0x000000e00b0a7812 */ /* 0x040fe400078ec0ff */
[----:B------:R-:W-:-:S03]  /*03c0*/  LOP3.LUT P6, RZ, R11, 0x1f, RZ, 0xc0, !PT ;  /* 0x0000001f0bff7812 */ /* 0x000fc600078cc0ff */
[----:B------:R-:W-:-:S05]  /*03d0*/  VIADD R10, R10, 0xffffff80 ;  /* 0xffffff800a0a7836 */ /* 0x000fca0000000000 */
[----:B------:R-:W-:-:S05]  /*03e0*/  SHF.R.U32.HI R10, RZ, 0x5, R10 ;  /* 0x00000005ff0a7819 */ /* 0x000fca000001160a */
[----:B------:R-:W-:-:S05]  /*03f0*/  IMAD.U32 R19, R10, -0x4, RZ ;  /* 0xfffffffc0a137824 */ /* 0x000fca00078e00ff */
[C---:B------:R-:W-:Y:S02]  /*0400*/  ISETP.EQ.AND P3, PT, R19.reuse, -0x18, PT ;  /* 0xffffffe81300780c */ /* 0x040fe40003f62270 */
[C---:B------:R-:W-:Y:S02]  /*0410*/  ISETP.EQ.AND P4, PT, R19.reuse, -0x14, PT ;  /* 0xffffffec1300780c */ /* 0x040fe40003f82270 */
[C---:B------:R-:W-:Y:S02]  /*0420*/  ISETP.EQ.AND P2, PT, R19.reuse, -0x10, PT ;  /* 0xfffffff01300780c */ /* 0x040fe40003f42270 */
[C---:B------:R-:W-:Y:S02]  /*0430*/  ISETP.EQ.AND P1, PT, R19.reuse, -0xc, PT ;  /* 0xfffffff41300780c */ /* 0x040fe40003f22270 */
[C---:B------:R-:W-:Y:S02]  /*0440*/  ISETP.EQ.AND P0, PT, R19.reuse, -0x8, PT ;  /* 0xfffffff81300780c */ /* 0x040fe40003f02270 */
[----:B------:R-:W-:-:S03]  /*0450*/  ISETP.EQ.AND P5, PT, R19, RZ, PT ;  /* 0x000000ff1300720c */ /* 0x000fc60003fa2270 */
[----:B------:R-:W-:Y:S02]  /*0460*/  @P3 MOV R10, R8 ;  /* 0x00000008000a3202 */ /* 0x000fe40000000f00 */
[C---:B------:R-:W-:Y:S01]  /*0470*/  ISETP.EQ.AND P3, PT, R19.reuse, -0x4, PT ;  /* 0xfffffffc1300780c */ /* 0x040fe20003f62270 */
[----:B------:R-:W-:Y:S02]  /*0480*/  @P4 IMAD.MOV.U32 R12, RZ, RZ, R8 ;  /* 0x000000ffff0c4224 */ /* 0x000fe400078e0008 */
[--C-:B------:R-:W-:Y:S01]  /*0490*/  @P4 IMAD.MOV.U32 R10, RZ, RZ, R14.reuse ;  /* 0x000000ffff0a4224 */ /* 0x100fe200078e000e */
[----:B------:R-:W-:Y:S01]  /*04a0*/  ISETP.EQ.AND P4, PT, R19, 0x4, PT ;  /* 0x000000041300780c */ /* 0x000fe20003f82270 */
[----:B------:R-:W-:Y:S02]  /*04b0*/  @P2 IMAD.MOV.U32 R12, RZ, RZ, R14 ;  /* 0x000000ffff0c2224 */ /* 0x000fe400078e000e */
[--C-:B------:R-:W-:Y:S02]  /*04c0*/  @P2 IMAD.MOV.U32 R10, RZ, RZ, R15.reuse ;  /* 0x000000ffff0a2224 */ /* 0x100fe400078e000f */
[----:B------:R-:W-:-:S02]  /*04d0*/  @P1 IMAD.MOV.U32 R12, RZ, RZ, R15 ;  /* 0x000000ffff0c1224 */ /* 0x000fc400078e000f */
[--C-:B------:R-:W-:Y:S01]  /*04e0*/  @P1 IMAD.MOV.U32 R10, RZ, RZ, R16.reuse ;  /* 0x000000ffff0a1224 */ /* 0x100fe200078e0010 */
[----:B------:R-:W-:Y:S01]  /*04f0*/  @P0 MOV R10, R17 ;  /* 0x00000011000a0202 */ /* 0x000fe20000000f00 */
[----:B------:R-:W-:Y:S02]  /*0500*/  @P0 IMAD.MOV.U32 R12, RZ, RZ, R16 ;  /* 0x000000ffff0c0224 */ /* 0x000fe400078e0010 */
[----:B------:R-:W-:Y:S02]  /*0510*/  @P3 IMAD.MOV.U32 R12, RZ, RZ, R17 ;  /* 0x000000ffff0c3224 */ /* 0x000fe400078e0011 */
[--C-:B------:R-:W-:Y:S02]  /*0520*/  @P3 IMAD.MOV.U32 R10, RZ, RZ, R18.reuse ;  /* 0x000000ffff0a3224 */ /* 0x100fe400078e0012 */
[----:B------:R-:W-:Y:S02]  /*0530*/  @P5 IMAD.MOV.U32 R12, RZ, RZ, R18 ;  /* 0x000000ffff0c5224 */ /* 0x000fe400078e0012 */
[----:B------:R-:W-:-:S02]  /*0540*/  @P5 IMAD.MOV.U32 R10, RZ, RZ, R9 ;  /* 0x000000ffff0a5224 */ /* 0x000fc400078e0009 */
[----:B------:R-:W-:Y:S01]  /*0550*/  @P4 IMAD.MOV.U32 R12, RZ, RZ, R9 ;  /* 0x000000ffff0c4224 */ /* 0x000fe200078e0009 */
[----:B------:R-:W-:Y:S06]  /*0560*/  @!P6 BRA `(.L_x_4) ;  /* 0x00000000002ce947 */ /* 0x000fec0003800000 */
[----:B------:R-:W-:Y:S01]  /*0570*/  @P2 IMAD.MOV.U32 R13, RZ, RZ, R8 ;  /* 0x000000ffff0d2224 */ /* 0x000fe200078e0008 */
[----:B------:R-:W-:Y:S01]  /*0580*/  LOP3.LUT R11, R11, 0x1f, RZ, 0xc0, !PT ;  /* 0x0000001f0b0b7812 */ /* 0x000fe200078ec0ff */
[----:B------:R-:W-:Y:S01]  /*0590*/  @P1 IMAD.MOV.U32 R13, RZ, RZ, R14 ;  /* 0x000000ffff0d1224 */ /* 0x000fe200078e000e */
[----:B------:R-:W-:Y:S01]  /*05a0*/  @P0 MOV R13, R15 ;  /* 0x0000000f000d0202 */ /* 0x000fe20000000f00 */
[----:B------:R-:W-:Y:S01]  /*05b0*/  @P3 IMAD.MOV.U32 R13, RZ, RZ, R16 ;  /* 0x000000ffff0d3224 */ /* 0x000fe200078e0010 */
[----:B------:R-:W-:Y:S01]  /*05c0*/  ISETP.EQ.AND P0, PT, R19, 0x8, PT ;  /* 0x000000081300780c */ /* 0x000fe20003f02270 */
[----:B------:R-:W-:Y:S01]  /*05d0*/  @P5 IMAD.MOV.U32 R13, RZ, RZ, R17 ;  /* 0x000000ffff0d5224 */ /* 0x000fe200078e0011 */
[----:B------:R-:W-:Y:S01]  /*05e0*/  SHF.L.W.U32.HI R10, R12, R11, R10 ;  /* 0x0000000b0c0a7219 */ /* 0x000fe20000010e0a */
[----:B------:R-:W-:-:S10]  /*05f0*/  @P4 IMAD.MOV.U32 R13, RZ, RZ, R18 ;  /* 0x000000ffff0d4224 */ /* 0x000fd400078e0012 */
[----:B------:R-:W-:-:S05]  /*0600*/  @P0 IMAD.MOV.U32 R13, RZ, RZ, R9 ;  /* 0x000000ffff0d0224 */ /* 0x000fca00078e0009 */
[----:B------:R-:W-:-:S07]  /*0610*/  SHF.L.W.U32.HI R12, R13, R11, R12 ;  /* 0x0000000b0d0c7219 */ /* 0x000fce0000010e0c */
.L_x_4:
[----:B------:R-:W-:Y:S05]  /*0620*/  BSYNC.RECONVERGENT B1 ;  /* 0x0000000000017941 */ /* 0x000fea0003800200 */
.L_x_3:
[C---:B------:R-:W-:Y:S01]  /*0630*/  SHF.L.W.U32.HI R11, R12.reuse, 0x2, R10 ;  /* 0x000000020c0b7819 */ /* 0x040fe20000010e0a */
[----:B------:R-:W-:Y:S01]  /*0640*/  IMAD.SHL.U32 R12, R12, 0x4, RZ ;  /* 0x000000040c0c7824 */ /* 0x000fe200078e00ff */
[----:B------:R-:W-:Y:S01]  /*0650*/  UMOV UR4, 0x54442d19 ;  /* 0x54442d1900047882 */ /* 0x000fe20000000000 */
[----:B------:R-:W-:Y:S01]  /*0660*/  UMOV UR5, 0x3bf921fb ;  /* 0x3bf921fb00057882 */ /* 0x000fe20000000000 */
[----:B------:R-:W-:Y:S02]  /*0670*/  SHF.R.S32.HI R9, RZ, 0x1f, R11 ;  /* 0x0000001fff097819 */ /* 0x000fe4000001140b */
[----:B------:R-:W-:Y:S02]  /*0680*/  ISETP.GE.AND P0, PT, R0, RZ, PT ;  /* 0x000000ff0000720c */ /* 0x000fe40003f06270 */
[C---:B------:R-:W-:Y:S02]  /*0690*/  LOP3.LUT R12, R9.reuse, R12, RZ, 0x3c, !PT ;  /* 0x0000000c090c7212 */ /* 0x040fe400078e3cff */
[----:B------:R-:W-:-:S02]  /*06a0*/  LOP3.LUT R13, R9, R11, RZ, 0x3c, !PT ;  /* 0x0000000b090d7212 */ /* 0x000fc400078e3cff */
[----:B------:R-:W-:Y:S02]  /*06b0*/  SHF.R.U32.HI R10, RZ, 0x1e, R10 ;  /* 0x0000001eff0a7819 */ /* 0x000fe4000001160a */
[C---:B------:R-:W-:Y:S02]  /*06c0*/  LOP3.LUT R0, R11.reuse, R0, RZ, 0x3c, !PT ;  /* 0x000000000b007212 */ /* 0x040fe400078e3cff */
[----:B------:R-:W0:Y:S01]  /*06d0*/  I2F.F64.S64 R12, R12 ;  /* 0x0000000c000c7312 */ /* 0x000e220000301c00 */
[----:B------:R-:W-:Y:S02]  /*06e0*/  LEA.HI R11, R11, R10, RZ, 0x1 ;  /* 0x0000000a0b0b7211 */ /* 0x000fe400078f08ff */
[----:B------:R-:W-:-:S03]  /*06f0*/  ISETP.GE.AND P1, PT, R0, RZ, PT ;  /* 0x000000ff0000720c */ /* 0x000fc60003f26270 */
[----:B------:R-:W-:-:S04]  /*0700*/  IMAD.MOV R0, RZ, RZ, -R11 ;  /* 0x000000ffff007224 */ /* 0x000fc800078e0a0b */
[----:B------:R-:W-:Y:S01]  /*0710*/  @!P0 IMAD.MOV.U32 R11, RZ, RZ, R0 ;  /* 0x000000ffff0b8224 */ /* 0x000fe200078e0000 */
[----:B0-----:R-:W-:-:S10]  /*0720*/  DMUL R20, R12, UR4 ;  /* 0x000000040c147c28 */ /* 0x001fd40008000000 */
[----:B------:R-:W0:Y:S02]  /*0730*/  F2F.F32.F64 R20, R20 ;  /* 0x0000001400147310 */ /* 0x000e240000301000 */
[----:B0-----:R-:W-:-:S07]  /*0740*/  FSEL R12, -R20, R20, !P1 ;  /* 0x00000014140c7208 */ /* 0x001fce0004800100 */
.L_x_1:
[----:B------:R-:W-:Y:S05]  /*0750*/  BSYNC.RECONVERGENT B0 ;  /* 0x0000000000007941 */ /* 0x000fea0003800200 */
.L_x_0:
[----:B------:R-:W2:Y:S01]  /*0760*/  LDG.E R19, desc[UR6][R4.64] ;  /* 0x0000000604137981 */ /* 0x000ea2000c1e1900 */
[----:B------:R-:W-:Y:S01]  /*0770*/  MOV R9, 0x37cbac00 ;  /* 0x37cbac0000097802 */ /* 0x000fe20000000f00 */
[----:B------:R-:W-:Y:S01]  /*0780*/  FMUL R13, R12, R12 ;  /* 0x0000000c0c0d7220 */ /* 0x000fe20000400000 */
[----:B------:R-:W-:Y:S01]  /*0790*/  LOP3.LUT R0, R11, 0x1, RZ, 0xc0, !PT ;  /* 0x000000010b007812 */ /* 0x000fe200078ec0ff */
[----:B------:R-:W-:Y:S01]  /*07a0*/  IMAD.MOV.U32 R10, RZ, RZ, 0x3c0885e4 ;  /* 0x3c0885e4ff0a7424 */ /* 0x000fe200078e00ff */
[----:B------:R-:W-:Y:S01]  /*07b0*/  BSSY.RECONVERGENT B0, `(.L_x_5) ;  /* 0x0000077000007945 */ /* 0x000fe20003800200 */
[----:B------:R-:W-:Y:S01]  /*07c0*/  FFMA R20, R13, R9, -0.0013887860113754868507 ;  /* 0xbab607ed0d147423 */ /* 0x000fe20000000009 */
[----:B------:R-:W-:Y:S01]  /*07d0*/  ISETP.NE.U32.AND P0, PT, R0, 0x1, PT ;  /* 0x000000010000780c */ /* 0x000fe20003f05070 */
[----:B------:R-:W-:Y:S02]  /*07e0*/  VIADD R0, R11, 0x1 ;  /* 0x000000010b007836 */ /* 0x000fe40000000000 */
[----:B------:R-:W-:Y:S01]  /*07f0*/  IMAD.MOV.U32 R11, RZ, RZ, 0x3e2aaaa8 ;  /* 0x3e2aaaa8ff0b7424 */ /* 0x000fe200078e00ff */
[----:B------:R-:W-:-:S02]  /*0800*/  FSEL R20, R20, -0.00019574658654164522886, P0 ;  /* 0xb94d415314147808 */ /* 0x000fc40000000000 */
[----:B------:R-:W-:Y:S02]  /*0810*/  FSEL R22, R10, 0.041666727513074874878, !P0 ;  /* 0x3d2aaabb0a167808 */ /* 0x000fe40004000000 */
[----:B------:R-:W-:Y:S02]  /*0820*/  LOP3.LUT P1, RZ, R0, 0x2, RZ, 0xc0, !PT ;  /* 0x0000000200ff7812 */ /* 0x000fe4000782c0ff */
[----:B------:R-:W-:Y:S01]  /*0830*/  FSEL R0, R12, 1, !P0 ;  /* 0x3f8000000c007808 */ /* 0x000fe20004000000 */
[----:B------:R-:W-:Y:S01]  /*0840*/  FFMA R20, R13, R20, R22 ;  /* 0x000000140d147223 */ /* 0x000fe20000000016 */
[----:B------:R-:W-:-:S05]  /*0850*/  FSEL R22, -R11, -0.4999999701976776123, !P0 ;  /* 0xbeffffff0b167808 */ /* 0x000fca0004000100 */
[C---:B------:R-:W-:Y:S01]  /*0860*/  FFMA R22, R13.reuse, R20, R22 ;  /* 0x000000140d167223 */ /* 0x040fe20000000016 */
[----:B------:R-:W-:-:S04]  /*0870*/  FFMA R13, R13, R0, RZ ;  /* 0x000000000d0d7223 */ /* 0x000fc800000000ff */
[----:B------:R-:W-:-:S04]  /*0880*/  FFMA R22, R13, R22, R0 ;  /* 0x000000160d167223 */ /* 0x000fc80000000000 */
[----:B------:R-:W-:Y:S01]  /*0890*/  @P1 FADD R22, RZ, -R22 ;  /* 0x80000016ff161221 */ /* 0x000fe20000000000 */
        /* <DEDUP_REMOVED lines=19> */
.L_x_7:
[----:B0-----:R-:W-:Y:S01]  /*09d0*/  IMAD.U32 R13, RZ, RZ, UR9 ;  /* 0x00000009ff0d7e24 */ /* 0x001fe2000f8e00ff */
[----:B------:R-:W-:-:S05]  /*09e0*/  MOV R12, UR8 ;  /* 0x00000008000c7c02 */ /* 0x000fca0008000f00 */
        /* <DEDUP_REMOVED lines=10> */
[C---:B------:R-:W-:Y:S02]  /*0a90*/  ISETP.EQ.AND P5, PT, R24.reuse, 0x14, PT ;  /* 0x000000141800780c */ /* 0x040fe40003fa2270 */
[----:B------:R-:W-:Y:S01]  /*0aa0*/  IADD3 R24, PT, PT, R24, 0x4, RZ ;  /* 0x0000000418187810 */ /* 0x000fe20007ffe0ff */
[----:B--2---:R-:W-:-:S03]  /*0ab0*/  IMAD.WIDE.U32 R20, R13, R0, RZ ;  /* 0x000000000d147225 */ /* 0x004fc600078e00ff */
[----:B------:R-:W-:-:S04]  /*0ac0*/  IADD3 R20, P6, PT, R20, R23, RZ ;  /* 0x0000001714147210 */ /* 0x000fc80007fde0ff */
[----:B------:R-:W-:Y:S01]  /*0ad0*/  IADD3.X R23, PT, PT, R21, UR5, RZ, P6, !PT ;  /* 0x0000000515177c10 */ /* 0x000fe2000b7fe4ff */
[--C-:B------:R-:W-:Y:S02]  /*0ae0*/  @P0 IMAD.MOV.U32 R8, RZ, RZ, R20.reuse ;  /* 0x000000ffff080224 */ /* 0x100fe400078e0014 */
[--C-:B------:R-:W-:Y:S02]  /*0af0*/  @P1 IMAD.MOV.U32 R14, RZ, RZ, R20.reuse ;  /* 0x000000ffff0e1224 */ /* 0x100fe400078e0014 */
        /* <DEDUP_REMOVED lines=18> */
[--C-:B------:R-:W-:Y:S01]  /*0c20*/  @P3 IMAD.MOV.U32 R0, RZ, RZ, R8.reuse ;  /* 0x000000ffff003224 */ /* 0x100fe200078e0008 */
[C---:B------:R-:W-:Y:S01]  /*0c30*/  ISETP.EQ.AND P3, PT, R24.reuse, -0x4, PT ;  /* 0xfffffffc1800780c */ /* 0x040fe20003f62270 */
[----:B------:R-:W-:Y:S02]  /*0c40*/  @P4 IMAD.MOV.U32 R13, RZ, RZ, R8 ;  /* 0x000000ffff0d4224 */ /* 0x000fe400078e0008 */
[--C-:B------:R-:W-:Y:S01]  /*0c50*/  @P4 IMAD.MOV.U32 R0, RZ, RZ, R14.reuse ;  /* 0x000000ffff004224 */ /* 0x100fe200078e000e */
[----:B------:R-:W-:Y:S01]  /*0c60*/  ISETP.EQ.AND P4, PT, R24, 0x4, PT ;  /* 0x000000041800780c */ /* 0x000fe20003f82270 */
[----:B------:R-:W-:Y:S01]  /*0c70*/  @P2 IMAD.MOV.U32 R13, RZ, RZ, R14 ;  /* 0x000000ffff0d2224 */ /* 0x000fe200078e000e */
[----:B------:R-:W-:Y:S01]  /*0c80*/  @P1 MOV R13, R15 ;  /* 0x0000000f000d1202 */ /* 0x000fe20000000f00 */
[----:B------:R-:W-:Y:S02]  /*0c90*/  @P0 IMAD.MOV.U32 R13, RZ, RZ, R16 ;  /* 0x000000ffff0d0224 */ /* 0x000fe400078e0010 */
[----:B------:R-:W-:-:S02]  /*0ca0*/  @P2 IMAD.MOV.U32 R0, RZ, RZ, R15 ;  /* 0x000000ffff002224 */ /* 0x000fc400078e000f */
[----:B------:R-:W-:Y:S02]  /*0cb0*/  @P1 IMAD.MOV.U32 R0, RZ, RZ, R16 ;  /* 0x000000ffff001224 */ /* 0x000fe400078e0010 */
[--C-:B------:R-:W-:Y:S02]  /*0cc0*/  @P3 IMAD.MOV.U32 R13, RZ, RZ, R17.reuse ;  /* 0x000000ffff0d3224 */ /* 0x100fe400078e0011 */
[--C-:B------:R-:W-:Y:S02]  /*0cd0*/  @P5 IMAD.MOV.U32 R13, RZ, RZ, R18.reuse ;  /* 0x000000ffff0d5224 */ /* 0x100fe400078e0012 */
[----:B------:R-:W-:Y:S01]  /*0ce0*/  @P4 MOV R13, R23 ;  /* 0x00000017000d4202 */ /* 0x000fe20000000f00 */
[----:B------:R-:W-:Y:S02]  /*0cf0*/  @P0 IMAD.MOV.U32 R0, RZ, RZ, R17 ;  /* 0x000000ffff000224 */ /* 0x000fe400078e0011 */
[----:B------:R-:W-:Y:S02]  /*0d00*/  @P3 IMAD.MOV.U32 R0, RZ, RZ, R18 ;  /* 0x000000ffff003224 */ /* 0x000fe400078e0012 */
[----:B------:R-:W-:-:S02]  /*0d10*/  @P5 IMAD.MOV.U32 R0, RZ, RZ, R23 ;  /* 0x000000ffff005224 */ /* 0x000fc400078e0017 */
[----:B------:R-:W-:Y:S01]  /*0d20*/  IMAD.MOV.U32 R20, RZ, RZ, R13 ;  /* 0x000000ffff147224 */ /* 0x000fe200078e000d */
[----:B------:R-:W-:Y:S06]  /*0d30*/  @!P6 BRA `(.L_x_9) ;  /* 0x00000000002ce947 */ /* 0x000fec0003800000 */
[----:B------:R-:W-:Y:S01]  /*0d40*/  @P2 IMAD.MOV.U32 R21, RZ, RZ, R8 ;  /* 0x000000ffff152224 */ /* 0x000fe200078e0008 */
[----:B------:R-:W-:Y:S01]  /*0d50*/  LOP3.LUT R13, R12, 0x1f, RZ, 0xc0, !PT ;  /* 0x0000001f0c0d7812 */ /* 0x000fe200078ec0ff */
[----:B------:R-:W-:Y:S02]  /*0d60*/  @P1 IMAD.MOV.U32 R21, RZ, RZ, R14 ;  /* 0x000000ffff151224 */ /* 0x000fe400078e000e */
[----:B------:R-:W-:Y:S01]  /*0d70*/  @P0 IMAD.MOV.U32 R21, RZ, RZ, R15 ;  /* 0x000000ffff150224 */ /* 0x000fe200078e000f */
[----:B------:R-:W-:Y:S01]  /*0d80*/  ISETP.EQ.AND P0, PT, R24, 0x8, PT ;  /* 0x000000081800780c */ /* 0x000fe20003f02270 */
[----:B------:R-:W-:Y:S01]  /*0d90*/  @P3 IMAD.MOV.U32 R21, RZ, RZ, R16 ;  /* 0x000000ffff153224 */ /* 0x000fe200078e0010 */
[----:B------:R-:W-:Y:S01]  /*0da0*/  SHF.L.W.U32.HI R0, R20, R13, R0 ;  /* 0x0000000d14007219 */ /* 0x000fe20000010e00 */
[----:B------:R-:W-:Y:S02]  /*0db0*/  @P5 IMAD.MOV.U32 R21, RZ, RZ, R17 ;  /* 0x000000ffff155224 */ /* 0x000fe400078e0011 */
[----:B------:R-:W-:-:S08]  /*0dc0*/  @P4 IMAD.MOV.U32 R21, RZ, RZ, R18 ;  /* 0x000000ffff154224 */ /* 0x000fd000078e0012 */
[----:B------:R-:W-:-:S04]  /*0dd0*/  @P0 MOV R21, R23 ;  /* 0x0000001700150202 */ /* 0x000fc80000000f00 */
[----:B------:R-:W-:-:S07]  /*0de0*/  SHF.L.W.U32.HI R20, R21, R13, R20 ;  /* 0x0000000d15147219 */ /* 0x000fce0000010e14 */
.L_x_9:
[----:B------:R-:W-:Y:S05]  /*0df0*/  BSYNC.RECONVERGENT B1 ;  /* 0x0000000000017941 */ /* 0x000fea0003800200 */
.L_x_8:
        /* <DEDUP_REMOVED lines=18> */
.L_x_6:
[----:B------:R-:W-:Y:S05]  /*0f20*/  BSYNC.RECONVERGENT B0 ;  /* 0x0000000000007941 */ /* 0x000fea0003800200 */
.L_x_5:
[C---:B------:R-:W-:Y:S01]  /*0f30*/  LOP3.LUT R19, R23.reuse, 0x1, RZ, 0xc0, !PT ;  /* 0x0000000117137812 */ /* 0x040fe200078ec0ff */
[----:B------:R-:W-:Y:S01]  /*0f40*/  FMUL R12, R0, R0 ;  /* 0x00000000000c7220 */ /* 0x000fe20000400000 */
[----:B------:R-:W-:Y:S01]  /*0f50*/  IMAD.MOV.U32 R20, RZ, RZ, 0x3effffff ;  /* 0x3effffffff147424 */ /* 0x000fe200078e00ff */
[----:B------:R-:W-:Y:S02]  /*0f60*/  LOP3.LUT P1, RZ, R23, 0x2, RZ, 0xc0, !PT ;  /* 0x0000000217ff7812 */ /* 0x000fe4000782c0ff */
[----:B------:R-:W-:Y:S01]  /*0f70*/  ISETP.NE.U32.AND P0, PT, R19, 0x1, PT ;  /* 0x000000011300780c */ /* 0x000fe20003f05070 */
[----:B------:R-:W-:Y:S01]  /*0f80*/  FFMA R13, R12, R9, -0.0013887860113754868507 ;  /* 0xbab607ed0c0d7423 */ /* 0x000fe20000000009 */
[----:B------:R-:W-:Y:S02]  /*0f90*/  IMAD.MOV.U32 R19, RZ, RZ, 0x3d2aaabb ;  /* 0x3d2aaabbff137424 */ /* 0x000fe400078e00ff */
[----:B------:R-:W-:Y:S02]  /*0fa0*/  FSEL R0, R0, 1, P0 ;  /* 0x3f80000000007808 */ /* 0x000fe40000000000 */
[----:B------:R-:W-:-:S02]  /*0fb0*/  FSEL R13, R13, -0.00019574658654164522886, !P0 ;  /* 0xb94d41530d0d7808 */ /* 0x000fc40004000000 */
[----:B------:R-:W-:Y:S02]  /*0fc0*/  FSEL R19, R19, 0.0083327032625675201416, !P0 ;  /* 0x3c0885e413137808 */ /* 0x000fe40004000000 */
[----:B------:R-:W-:-:S03]  /*0fd0*/  FSEL R20, -R20, -0.16666662693023681641, !P0 ;  /* 0xbe2aaaa814147808 */ /* 0x000fc60004000100 */
[C---:B------:R-:W-:Y:S01]  /*0fe0*/  FFMA R19, R12.reuse, R13, R19 ;  /* 0x0000000d0c137223 */ /* 0x040fe20000000013 */
[----:B------:R-:W-:-:S03]  /*0ff0*/  FFMA R13, R12, R0, RZ ;  /* 0x000000000c0d7223 */ /* 0x000fc600000000ff */
[----:B------:R-:W-:-:S04]  /*1000*/  FFMA R19, R12, R19, R20 ;  /* 0x000000130c137223 */ /* 0x000fc80000000014 */
[----:B------:R-:W-:-:S04]  /*1010*/  FFMA R13, R13, R19, R0 ;  /* 0x000000130d0d7223 */ /* 0x000fc80000000000 */
[----:B------:R-:W-:-:S04]  /*1020*/  @P1 FADD R13, RZ, -R13 ;  /* 0x8000000dff0d1221 */ /* 0x000fc80000000000 */
[----:B------:R-:W-:-:S05]  /*1030*/  FMUL R19, R22, R13 ;  /* 0x0000000d16137220 */ /* 0x000fca0000400000 */
[----:B------:R0:W-:Y:S04]  /*1040*/  STG.E desc[UR6][R2.64], R19 ;  /* 0x0000001302007986 */ /* 0x0001e8000c101906 */
[----:B------:R-:W2:Y:S01]  /*1050*/  LDG.E R0, desc[UR6][R6.64] ;  /* 0x0000000606007981 */ /* 0x000ea2000c1e1900 */
[----:B------:R-:W-:Y:S01]  /*1060*/  BSSY.RECONVERGENT B0, `(.L_x_10) ;  /* 0x000006a000007945 */ /* 0x000fe20003800200 */
[C---:B--2---:R-:W-:Y:S01]  /*1070*/  FMUL R22, R0.reuse, 0.63661974668502807617 ;  /* 0x3f22f98300167820 */ /* 0x044fe20000400000 */
[----:B------:R-:W-:-:S05]  /*1080*/  FSETP.GE.AND P0, PT, |R0|, 105615, PT ;  /* 0x47ce47800000780b */ /* 0x000fca0003f06200 */
[----:B------:R-:W1:Y:S02]  /*1090*/  F2I.NTZ R22, R22 ;  /* 0x0000001600167305 */ /* 0x000e640000203100 */
[----:B-1----:R-:W-:-:S05]  /*10a0*/  I2FP.F32.S32 R13, R22 ;  /* 0x00000016000d7245 */ /* 0x002fca0000201400 */
[----:B------:R-:W-:-:S04]  /*10b0*/  FFMA R12, R13, -1.5707962512969970703, R0 ;  /* 0xbfc90fda0d0c7823 */ /* 0x000fc80000000000 */
[----:B------:R-:W-:-:S04]  /*10c0*/  FFMA R12, R13, -7.5497894158615963534e-08, R12 ;  /* 0xb3a221680d0c7823 */ /* 0x000fc8000000000c */
[----:B------:R-:W-:Y:S01]  /*10d0*/  FFMA R13, R13, -5.3903029534742383927e-15, R12 ;  /* 0xa7c234c50d0d7823 */ /* 0x000fe2000000000c */
[----:B0-----:R-:W-:Y:S06]  /*10e0*/  @!P0 BRA `(.L_x_11) ;  /* 0x0000000400848947 */ /* 0x001fec0003800000 */
[----:B------:R-:W-:-:S13]  /*10f0*/  FSETP.NEU.AND P0, PT, |R0|, +INF , PT ;  /* 0x7f8000000000780b */ /* 0x000fda0003f0d200 */
[----:B------:R-:W-:Y:S05]  /*1100*/  @!P0 BRA `(.L_x_12) ;  /* 0x0000000400748947 */ /* 0x000fea0003800000 */
[----:B------:R-:W-:Y:S01]  /*1110*/  IMAD.SHL.U32 R12, R0, 0x100, RZ ;  /* 0x00000100000c7824 */ /* 0x000fe200078e00ff */
[----:B------:R-:W-:Y:S01]  /*1120*/  MOV R23, RZ ;  /* 0x000000ff00177202 */ /* 0x000fe20000000f00 */
[----:B------:R-:W-:Y:S01]  /*1130*/  IMAD.MOV.U32 R19, RZ, RZ, RZ ;  /* 0x000000ffff137224 */ /* 0x000fe200078e00ff */
[----:B------:R-:W0:Y:S02]  /*1140*/  LDCU.64 UR8, c[0x4][URZ] ;  /* 0x01000000ff0877ac */ /* 0x000e240008000a00 */
[----:B------:R-:W-:Y:S01]  /*1150*/  LOP3.LUT R22, R12, 0x80000000, RZ, 0xfc, !PT ;  /* 0x800000000c167812 */ /* 0x000fe200078efcff */
[----:B------:R-:W-:Y:S01]  /*1160*/  UMOV UR5, URZ ;  /* 0x000000ff00057c82 */ /* 0x000fe20008000000 */
[----:B------:R-:W-:-:S05]  /*1170*/  UMOV UR4, URZ ;  /* 0x000000ff00047c82 */ /* 0x000fca0008000000 */
.L_x_13:
        /* <DEDUP_REMOVED lines=17> */
[--C-:B------:R-:W-:Y:S02]  /*1290*/  @P0 IMAD.MOV.U32 R8, RZ, RZ, R20.reuse ;  /* 0x000000ffff080224 */ /* 0x100fe400078e0014 */
        /* <DEDUP_REMOVED lines=29> */
[----:B------:R-:W-:Y:S02]  /*1470*/  @P3 IMAD.MOV.U32 R13, RZ, RZ, R17 ;  /* 0x000000ffff0d3224 */ /* 0x000fe400078e0011 */
[--C-:B------:R-:W-:Y:S02]  /*1480*/  @P5 IMAD.MOV.U32 R13, RZ, RZ, R18.reuse ;  /* 0x000000ffff0d5224 */ /* 0x100fe400078e0012 */
[----:B------:R-:W-:Y:S02]  /*1490*/  @P4 IMAD.MOV.U32 R13, RZ, RZ, R19 ;  /* 0x000000ffff0d4224 */ /* 0x000fe400078e0013 */
[----:B------:R-:W-:Y:S02]  /*14a0*/  @P0 IMAD.MOV.U32 R22, RZ, RZ, R17 ;  /* 0x000000ffff160224 */ /* 0x000fe400078e0011 */
[----:B------:R-:W-:Y:S01]  /*14b0*/  @P3 IMAD.MOV.U32 R22, RZ, RZ, R18 ;  /* 0x000000ffff163224 */ /* 0x000fe200078e0012 */
[----:B------:R-:W-:Y:S01]  /*14c0*/  @P5 MOV R22, R19 ;  /* 0x0000001300165202 */ /* 0x000fe20000000f00 */
        /* <DEDUP_REMOVED lines=9> */
[----:B------:R-:W-:Y:S01]  /*1560*/  @P5 IMAD.MOV.U32 R21, RZ, RZ, R17 ;  /* 0x000000ffff155224 */ /* 0x000fe200078e0011 */
[----:B------:R-:W-:-:S09]  /*1570*/  @P4 MOV R21, R18 ;  /* 0x0000001200154202 */ /* 0x000fd20000000f00 */
[----:B------:R-:W-:-:S05]  /*1580*/  @P0 IMAD.MOV.U32 R21, RZ, RZ, R19 ;  /* 0x000000ffff150224 */ /* 0x000fca00078e0013 */
[----:B------:R-:W-:-:S07]  /*1590*/  SHF.L.W.U32.HI R20, R21, R13, R20 ;  /* 0x0000000d15147219 */ /* 0x000fce0000010e14 */
.L_x_15:
[----:B------:R-:W-:Y:S05]  /*15a0*/  BSYNC.RECONVERGENT B1 ;  /* 0x0000000000017941 */ /* 0x000fea0003800200 */
.L_x_14:
        /* <DEDUP_REMOVED lines=17> */
[----:B0-----:R-:W-:Y:S01]  /*16c0*/  FSEL R13, -R20, R20, !P1 ;  /* 0x00000014140d7208 */ /* 0x001fe20004800100 */
[----:B------:R-:W-:Y:S06]  /*16d0*/  BRA `(.L_x_11) ;  /* 0x0000000000087947 */ /* 0x000fec0003800000 */
.L_x_12:
[----:B------:R-:W-:Y:S01]  /*16e0*/  FMUL R13, RZ, R0 ;  /* 0x00000000ff0d7220 */ /* 0x000fe20000400000 */
[----:B------:R-:W-:-:S07]  /*16f0*/  IMAD.MOV.U32 R22, RZ, RZ, RZ ;  /* 0x000000ffff167224 */ /* 0x000fce00078e00ff */
.L_x_11:
[----:B------:R-:W-:Y:S05]  /*1700*/  BSYNC.RECONVERGENT B0 ;  /* 0x0000000000007941 */ /* 0x000fea0003800200 */
.L_x_10:
[----:B------:R-:W2:Y:S01]  /*1710*/  LDG.E R19, desc[UR6][R4.64] ;  /* 0x0000000604137981 */ /* 0x000ea2000c1e1900 */
[----:B------:R-:W-:Y:S01]  /*1720*/  FMUL R12, R13, R13 ;  /* 0x0000000d0d0c7220 */ /* 0x000fe20000400000 */
[C---:B------:R-:W-:Y:S01]  /*1730*/  LOP3.LUT R0, R22.reuse, 0x1, RZ, 0xc0, !PT ;  /* 0x0000000116007812 */ /* 0x040fe200078ec0ff */
[----:B------:R-:W-:Y:S01]  /*1740*/  VIADD R22, R22, 0x1 ;  /* 0x0000000116167836 */ /* 0x000fe20000000000 */
[----:B------:R-:W-:Y:S01]  /*1750*/  BSSY.RECONVERGENT B0, `(.L_x_16) ;  /* 0x0000076000007945 */ /* 0x000fe20003800200 */
[----:B------:R-:W-:Y:S01]  /*1760*/  FFMA R20, R12, R9, -0.0013887860113754868507 ;  /* 0xbab607ed0c147423 */ /* 0x000fe20000000009 */
[----:B------:R-:W-:Y:S02]  /*1770*/  ISETP.NE.U32.AND P0, PT, R0, 0x1, PT ;  /* 0x000000010000780c */ /* 0x000fe40003f05070 */
[----:B------:R-:W-:Y:S02]  /*1780*/  LOP3.LUT P1, RZ, R22, 0x2, RZ, 0xc0, !PT ;  /* 0x0000000216ff7812 */ /* 0x000fe4000782c0ff */
[----:B------:R-:W-:-:S02]  /*1790*/  FSEL R21, R20, -0.00019574658654164522886, P0 ;  /* 0xb94d415314157808 */ /* 0x000fc40000000000 */
[----:B------:R-:W-:Y:S02]  /*17a0*/  FSEL R25, R10, 0.041666727513074874878, !P0 ;  /* 0x3d2aaabb0a197808 */ /* 0x000fe40004000000 */
[----:B------:R-:W-:-:S03]  /*17b0*/  FSEL R0, R13, 1, !P0 ;  /* 0x3f8000000d007808 */ /* 0x000fc60004000000 */
[C---:B------:R-:W-:Y:S01]  /*17c0*/  FFMA R21, R12.reuse, R21, R25 ;  /* 0x000000150c157223 */ /* 0x040fe20000000019 */
[----:B------:R-:W-:Y:S01]  /*17d0*/  FSEL R25, -R11, -0.4999999701976776123, !P0 ;  /* 0xbeffffff0b197808 */ /* 0x000fe20004000100 */
[----:B------:R-:W-:-:S04]  /*17e0*/  FFMA R13, R12, R0, RZ ;  /* 0x000000000c0d7223 */ /* 0x000fc800000000ff */
[----:B------:R-:W-:-:S04]  /*17f0*/  FFMA R21, R12, R21, R25 ;  /* 0x000000150c157223 */ /* 0x000fc80000000019 */
        /* <DEDUP_REMOVED lines=19> */
.L_x_19:
        /* <DEDUP_REMOVED lines=40> */
[----:B------:R-:W-:Y:S01]  /*1bb0*/  @P4 IMAD.MOV.U32 R0, RZ, RZ, R14 ;  /* 0x000000ffff004224 */ /* 0x000fe200078e000e */
[----:B------:R-:W-:Y:S01]  /*1bc0*/  ISETP.EQ.AND P4, PT, R24, 0x4, PT ;  /* 0x000000041800780c */ /* 0x000fe20003f82270 */
[--C-:B------:R-:W-:Y:S01]  /*1bd0*/  @P2 IMAD.MOV.U32 R0, RZ, RZ, R15.reuse ;  /* 0x000000ffff002224 */ /* 0x100fe200078e000f */
[----:B------:R-:W-:Y:S01]  /*1be0*/  @P2 MOV R13, R14 ;  /* 0x0000000e000d2202 */ /* 0x000fe20000000f00 */
[----:B------:R-:W-:Y:S02]  /*1bf0*/  @P1 IMAD.MOV.U32 R13, RZ, RZ, R15 ;  /* 0x000000ffff0d1224 */ /* 0x000fe400078e000f */
[----:B------:R-:W-:-:S02]  /*1c00*/  @P0 IMAD.MOV.U32 R13, RZ, RZ, R16 ;  /* 0x000000ffff0d0224 */ /* 0x000fc400078e0010 */
[----:B------:R-:W-:Y:S02]  /*1c10*/  @P1 IMAD.MOV.U32 R0, RZ, RZ, R16 ;  /* 0x000000ffff001224 */ /* 0x000fe400078e0010 */
[--C-:B------:R-:W-:Y:S01]  /*1c20*/  @P3 IMAD.MOV.U32 R13, RZ, RZ, R17.reuse ;  /* 0x000000ffff0d3224 */ /* 0x100fe200078e0011 */
[----:B------:R-:W-:Y:S01]  /*1c30*/  @P5 MOV R13, R18 ;  /* 0x00000012000d5202 */ /* 0x000fe20000000f00 */
[----:B------:R-:W-:Y:S02]  /*1c40*/  @P0 IMAD.MOV.U32 R0, RZ, RZ, R17 ;  /* 0x000000ffff000224 */ /* 0x000fe400078e0011 */
[--C-:B------:R-:W-:Y:S02]  /*1c50*/  @P4 IMAD.MOV.U32 R13, RZ, RZ, R23.reuse ;  /* 0x000000ffff0d4224 */ /* 0x100fe400078e0017 */
        /* <DEDUP_REMOVED lines=10> */
[----:B------:R-:W-:Y:S01]  /*1d00*/  @P5 MOV R21, R17 ;  /* 0x0000001100155202 */ /* 0x000fe20000000f00 */
[----:B------:R-:W-:Y:S01]  /*1d10*/  @P4 IMAD.MOV.U32 R21, RZ, RZ, R18 ;  /* 0x000000ffff154224 */ /* 0x000fe200078e0012 */
[----:B------:R-:W-:-:S09]  /*1d20*/  SHF.L.W.U32.HI R0, R20, R13, R0 ;  /* 0x0000000d14007219 */ /* 0x000fd20000010e00 */
[----:B------:R-:W-:-:S05]  /*1d30*/  @P0 IMAD.MOV.U32 R21, RZ, RZ, R23 ;  /* 0x000000ffff150224 */ /* 0x000fca00078e0017 */
[----:B------:R-:W-:-:S07]  /*1d40*/  SHF.L.W.U32.HI R20, R21, R13, R20 ;  /* 0x0000000d15147219 */ /* 0x000fce0000010e14 */
.L_x_21:
[----:B------:R-:W-:Y:S05]  /*1d50*/  BSYNC.RECONVERGENT B1 ;  /* 0x0000000000017941 */ /* 0x000fea0003800200 */
.L_x_20:
        /* <DEDUP_REMOVED lines=19> */
.L_x_18:
[----:B------:R-:W-:Y:S01]  /*1e90*/  FMUL R0, RZ, R19 ;  /* 0x00000013ff007220 */ /* 0x000fe20000400000 */
[----:B------:R-:W-:-:S07]  /*1ea0*/  IMAD.MOV.U32 R23, RZ, RZ, RZ ;  /* 0x000000ffff177224 */ /* 0x000fce00078e00ff */
.L_x_17:
[----:B------:R-:W-:Y:S05]  /*1eb0*/  BSYNC.RECONVERGENT B0 ;  /* 0x0000000000007941 */ /* 0x000fea0003800200 */
.L_x_16:
[----:B------:R-:W-:Y:S01]  /*1ec0*/  LOP3.LUT R19, R23, 0x1, RZ, 0xc0, !PT ;  /* 0x0000000117137812 */ /* 0x000fe200078ec0ff */
[----:B------:R-:W-:Y:S01]  /*1ed0*/  FMUL R12, R0, R0 ;  /* 0x00000000000c7220 */ /* 0x000fe20000400000 */
[----:B------:R-:W-:Y:S02]  /*1ee0*/  MOV R20, 0x3effffff ;  /* 0x3effffff00147802 */ /* 0x000fe40000000f00 */
[----:B------:R-:W-:Y:S01]  /*1ef0*/  ISETP.NE.U32.AND P0, PT, R19, 0x1, PT ;  /* 0x000000011300780c */ /* 0x000fe20003f05070 */
[----:B------:R-:W-:Y:S01]  /*1f00*/  FFMA R13, R12, R9, -0.0013887860113754868507 ;  /* 0xbab607ed0c0d7423 */ /* 0x000fe20000000009 */
[----:B------:R-:W-:Y:S01]  /*1f10*/  IMAD.MOV.U32 R19, RZ, RZ, 0x3d2aaabb ;  /* 0x3d2aaabbff137424 */ /* 0x000fe200078e00ff */
[----:B------:R-:W-:Y:S02]  /*1f20*/  LOP3.LUT P1, RZ, R23, 0x2, RZ, 0xc0, !PT ;  /* 0x0000000217ff7812 */ /* 0x000fe4000782c0ff */
        /* <DEDUP_REMOVED lines=24> */
[----:B------:R-:W0:Y:S01]  /*20b0*/  LDCU.64 UR8, c[0x4][URZ] ;  /* 0x01000000ff0877ac */ /* 0x000e220008000a00 */
[----:B------:R-:W-:Y:S02]  /*20c0*/  IMAD.MOV.U32 R19, RZ, RZ, RZ ;  /* 0x000000ffff137224 */ /* 0x000fe400078e00ff */
[----:B------:R-:W-:Y:S01]  /*20d0*/  IMAD.MOV.U32 R23, RZ, RZ, RZ ;  /* 0x000000ffff177224 */ /* 0x000fe200078e00ff */
[----:B------:R-:W-:Y:S01]  /*20e0*/  LOP3.LUT R22, R12, 0x80000000, RZ, 0xfc, !PT ;  /* 0x800000000c167812 */ /* 0x000fe200078efcff */
[----:B------:R-:W-:Y:S01]  /*20f0*/  UMOV UR5, URZ ;  /* 0x000000ff00057c82 */ /* 0x000fe20008000000 */
[----:B------:R-:W-:-:S05]  /*2100*/  UMOV UR4, URZ ;  /* 0x000000ff00047c82 */ /* 0x000fca0008000000 */
.L_x_25:
        /* <DEDUP_REMOVED lines=37> */
[----:B------:R-:W-:Y:S01]  /*2360*/  @P3 IMAD.MOV.U32 R22, RZ, RZ, R8 ;  /* 0x000000ffff163224 */ /* 0x000fe200078e0008 */
[C---:B------:R-:W-:Y:S01]  /*2370*/  ISETP.EQ.AND P3, PT, R23.reuse, -0x4, PT ;  /* 0xfffffffc1700780c */ /* 0x040fe20003f62270 */
[--C-:B------:R-:W-:Y:S01]  /*2380*/  @P4 IMAD.MOV.U32 R22, RZ, RZ, R14.reuse ;  /* 0x000000ffff164224 */ /* 0x100fe200078e000e */
[----:B------:R-:W-:Y:S01]  /*2390*/  @P4 MOV R13, R8 ;  /* 0x00000008000d4202 */ /* 0x000fe20000000f00 */
[----:B------:R-:W-:Y:S01]  /*23a0*/  @P2 IMAD.MOV.U32 R13, RZ, RZ, R14 ;  /* 0x000000ffff0d2224 */ /* 0x000fe200078e000e */
[----:B------:R-:W-:Y:S01]  /*23b0*/  ISETP.EQ.AND P4, PT, R23, 0x4, PT ;  /* 0x000000041700780c */ /* 0x000fe20003f82270 */
[--C-:B------:R-:W-:Y:S02]  /*23c0*/  @P1 IMAD.MOV.U32 R13, RZ, RZ, R15.reuse ;  /* 0x000000ffff0d1224 */ /* 0x100fe400078e000f */
[----:B------:R-:W-:Y:S02]  /*23d0*/  @P0 IMAD.MOV.U32 R13, RZ, RZ, R16 ;  /* 0x000000ffff0d0224 */ /* 0x000fe400078e0010 */
[----:B------:R-:W-:-:S02]  /*23e0*/  @P2 IMAD.MOV.U32 R22, RZ, RZ, R15 ;  /* 0x000000ffff162224 */ /* 0x000fc400078e000f */
[----:B------:R-:W-:Y:S02]  /*23f0*/  @P1 IMAD.MOV.U32 R22, RZ, RZ, R16 ;  /* 0x000000ffff161224 */ /* 0x000fe400078e0010 */
[----:B------:R-:W-:Y:S01]  /*2400*/  @P3 MOV R13, R17 ;  /* 0x00000011000d3202 */ /* 0x000fe20000000f00 */
[--C-:B------:R-:W-:Y:S02]  /*2410*/  @P5 IMAD.MOV.U32 R13, RZ, RZ, R18.reuse ;  /* 0x000000ffff0d5224 */ /* 0x100fe400078e0012 */
        /* <DEDUP_REMOVED lines=17> */
.L_x_27:
[----:B------:R-:W-:Y:S05]  /*2530*/  BSYNC.RECONVERGENT B1 ;  /* 0x0000000000017941 */ /* 0x000fea0003800200 */
.L_x_26:
        /* <DEDUP_REMOVED lines=19> */
.L_x_24:
[----:B------:R-:W-:Y:S01]  /*2670*/  FMUL R13, RZ, R0 ;  /* 0x00000000ff0d7220 */ /* 0x000fe20000400000 */
[----:B------:R-:W-:-:S07]  /*2680*/  MOV R22, RZ ;  /* 0x000000ff00167202 */ /* 0x000fce0000000f00 */
.L_x_23:
[----:B------:R-:W-:Y:S05]  /*2690*/  BSYNC.RECONVERGENT B0 ;  /* 0x0000000000007941 */ /* 0x000fea0003800200 */
.L_x_22:
        /* <DEDUP_REMOVED lines=34> */
.L_x_31:
        /* <DEDUP_REMOVED lines=43> */
[----:B------:R-:W-:Y:S02]  /*2b70*/  @P1 IMAD.MOV.U32 R13, RZ, RZ, R15 ;  /* 0x000000ffff0d1224 */ /* 0x000fe400078e000f */
[----:B------:R-:W-:-:S02]  /*2b80*/  @P0 IMAD.MOV.U32 R13, RZ, RZ, R16 ;  /* 0x000000ffff0d0224 */ /* 0x000fc400078e0010 */
[----:B------:R-:W-:Y:S02]  /*2b90*/  @P2 IMAD.MOV.U32 R0, RZ, RZ, R15 ;  /* 0x000000ffff002224 */ /* 0x000fe400078e000f */
[----:B------:R-:W-:Y:S02]  /*2ba0*/  @P3 IMAD.MOV.U32 R13, RZ, RZ, R17 ;  /* 0x000000ffff0d3224 */ /* 0x000fe400078e0011 */
[----:B------:R-:W-:Y:S02]  /*2bb0*/  @P5 IMAD.MOV.U32 R13, RZ, RZ, R18 ;  /* 0x000000ffff0d5224 */ /* 0x000fe400078e0012 */
[----:B------:R-:W-:Y:S02]  /*2bc0*/  @P4 IMAD.MOV.U32 R13, RZ, RZ, R23 ;  /* 0x000000ffff0d4224 */ /* 0x000fe400078e0017 */
[----:B------:R-:W-:Y:S01]  /*2bd0*/  @P1 IMAD.MOV.U32 R0, RZ, RZ, R16 ;  /* 0x000000ffff001224 */ /* 0x000fe200078e0010 */
[----:B------:R-:W-:Y:S01]  /*2be0*/  @P0 MOV R0, R17 ;  /* 0x0000001100000202 */ /* 0x000fe20000000f00 */
[----:B------:R-:W-:-:S02]  /*2bf0*/  @P3 IMAD.MOV.U32 R0, RZ, RZ, R18 ;  /* 0x000000ffff003224 */ /* 0x000fc400078e0012 */
[----:B------:R-:W-:Y:S02]  /*2c00*/  @P5 IMAD.MOV.U32 R0, RZ, RZ, R23 ;  /* 0x000000ffff005224 */ /* 0x000fe400078e0017 */
[----:B------:R-:W-:Y:S01]  /*2c10*/  IMAD.MOV.U32 R20, RZ, RZ, R13 ;  /* 0x000000ffff147224 */ /* 0x000fe200078e000d */
[----:B------:R-:W-:Y:S06]  /*2c20*/  @!P6 BRA `(.L_x_33) ;  /* 0x00000000002ce947 */ /* 0x000fec0003800000 */
[----:B------:R-:W-:Y:S01]  /*2c30*/  @P2 IMAD.MOV.U32 R21, RZ, RZ, R8 ;  /* 0x000000ffff152224 */ /* 0x000fe200078e0008 */
[----:B------:R-:W-:Y:S01]  /*2c40*/  @P1 MOV R21, R14 ;  /* 0x0000000e00151202 */ /* 0x000fe20000000f00 */
[----:B------:R-:W-:Y:S01]  /*2c50*/  @P0 IMAD.MOV.U32 R21, RZ, RZ, R15 ;  /* 0x000000ffff150224 */ /* 0x000fe200078e000f */
[----:B------:R-:W-:Y:S01]  /*2c60*/  ISETP.EQ.AND P0, PT, R24, 0x8, PT ;  /* 0x000000081800780c */ /* 0x000fe20003f02270 */
[----:B------:R-:W-:Y:S01]  /*2c70*/  @P3 IMAD.MOV.U32 R21, RZ, RZ, R16 ;  /* 0x000000ffff153224 */ /* 0x000fe200078e0010 */
[----:B------:R-:W-:Y:S01]  /*2c80*/  LOP3.LUT R13, R12, 0x1f, RZ, 0xc0, !PT ;  /* 0x0000001f0c0d7812 */ /* 0x000fe200078ec0ff */
[----:B------:R-:W-:Y:S02]  /*2c90*/  @P5 IMAD.MOV.U32 R21, RZ, RZ, R17 ;  /* 0x000000ffff155224 */ /* 0x000fe400078e0011 */
[----:B------:R-:W-:Y:S01]  /*2ca0*/  @P4 IMAD.MOV.U32 R21, RZ, RZ, R18 ;  /* 0x000000ffff154224 */ /* 0x000fe200078e0012 */
[----:B------:R-:W-:-:S07]  /*2cb0*/  SHF.L.W.U32.HI R0, R20, R13, R0 ;  /* 0x0000000d14007219 */ /* 0x000fce0000010e00 */
[----:B------:R-:W-:-:S05]  /*2cc0*/  @P0 IMAD.MOV.U32 R21, RZ, RZ, R23 ;  /* 0x000000ffff150224 */ /* 0x000fca00078e0017 */
[----:B------:R-:W-:-:S07]  /*2cd0*/  SHF.L.W.U32.HI R20, R21, R13, R20 ;  /* 0x0000000d15147219 */ /* 0x000fce0000010e14 */
.L_x_33:
[----:B------:R-:W-:Y:S05]  /*2ce0*/  BSYNC.RECONVERGENT B1 ;  /* 0x0000000000017941 */ /* 0x000fea0003800200 */
.L_x_32:
[C---:B------:R-:W-:Y:S01]  /*2cf0*/  SHF.L.W.U32.HI R24, R20.reuse, 0x2, R0 ;  /* 0x0000000214187819 */ /* 0x040fe20000010e00 */
[----:B------:R-:W-:Y:S01]  /*2d00*/  IMAD.SHL.U32 R12, R20, 0x4, RZ ;  /* 0x00000004140c7824 */ /* 0x000fe200078e00ff */
[----:B------:R-:W-:Y:S01]  /*2d10*/  UMOV UR4, 0x54442d19 ;  /* 0x54442d1900047882 */ /* 0x000fe20000000000 */
[----:B------:R-:W-:Y:S01]  /*2d20*/  UMOV UR5, 0x3bf921fb ;  /* 0x3bf921fb00057882 */ /* 0x000fe20000000000 */
[----:B------:R-:W-:Y:S02]  /*2d30*/  SHF.R.S32.HI R13, RZ, 0x1f, R24 ;  /* 0x0000001fff0d7819 */ /* 0x000fe40000011418 */
[----:B------:R-:W-:Y:S02]  /*2d40*/  SHF.R.U32.HI R23, RZ, 0x1e, R0 ;  /* 0x0000001eff177819 */ /* 0x000fe40000011600 */
[C---:B------:R-:W-:Y:S02]  /*2d50*/  LOP3.LUT R12, R13.reuse, R12, RZ, 0x3c, !PT ;  /* 0x0000000c0d0c7212 */ /* 0x040fe400078e3cff */
[----:B------:R-:W-:-:S02]  /*2d60*/  LOP3.LUT R13, R13, R24, RZ, 0x3c, !PT ;  /* 0x000000180d0d7212 */ /* 0x000fc400078e3cff */
[----:B------:R-:W-:Y:S02]  /*2d70*/  ISETP.GE.AND P0, PT, R19, RZ, PT ;  /* 0x000000ff1300720c */ /* 0x000fe40003f06270 */
[C---:B------:R-:W-:Y:S02]  /*2d80*/  LEA.HI R23, R24.reuse, R23, RZ, 0x1 ;  /* 0x0000001718177211 */ /* 0x040fe400078f08ff */
[----:B------:R-:W0:Y:S01]  /*2d90*/  I2F.F64.S64 R12, R12 ;  /* 0x0000000c000c7312 */ /* 0x000e220000301c00 */
[----:B------:R-:W-:Y:S02]  /*2da0*/  LOP3.LUT R19, R24, R19, RZ, 0x3c, !PT ;  /* 0x0000001318137212 */ /* 0x000fe400078e3cff */
[----:B------:R-:W-:Y:S02]  /*2db0*/  IMAD.MOV R0, RZ, RZ, -R23 ;  /* 0x000000ffff007224 */ /* 0x000fe400078e0a17 */
[----:B------:R-:W-:-:S04]  /*2dc0*/  ISETP.GE.AND P1, PT, R19, RZ, PT ;  /* 0x000000ff1300720c */ /* 0x000fc80003f26270 */
[----:B------:R-:W-:Y:S01]  /*2dd0*/  @!P0 MOV R23, R0 ;  /* 0x0000000000178202 */ /* 0x000fe20000000f00 */
[----:B0-----:R-:W-:-:S10]  /*2de0*/  DMUL R20, R12, UR4 ;  /* 0x000000040c147c28 */ /* 0x001fd40008000000 */
[----:B------:R-:W0:Y:S02]  /*2df0*/  F2F.F32.F64 R20, R20 ;  /* 0x0000001400147310 */ /* 0x000e240000301000 */
[----:B0-----:R-:W-:Y:S01]  /*2e00*/  FSEL R0, -R20, R20, !P1 ;  /* 0x0000001414007208 */ /* 0x001fe20004800100 */
[----:B------:R-:W-:Y:S06]  /*2e10*/  BRA `(.L_x_29) ;  /* 0x0000000000087947 */ /* 0x000fec0003800000 */
.L_x_30:
[----:B------:R-:W-:Y:S01]  /*2e20*/  FMUL R0, RZ, R19 ;  /* 0x00000013ff007220 */ /* 0x000fe20000400000 */
[----:B------:R-:W-:-:S07]  /*2e30*/  IMAD.MOV.U32 R23, RZ, RZ, RZ ;  /* 0x000000ffff177224 */ /* 0x000fce00078e00ff */
.L_x_29:
[----:B------:R-:W-:Y:S05]  /*2e40*/  BSYNC.RECONVERGENT B0 ;  /* 0x0000000000007941 */ /* 0x000fea0003800200 */
.L_x_28:
        /* <DEDUP_REMOVED lines=37> */
.L_x_37:
[----:B0-----:R-:W-:Y:S01]  /*30a0*/  MOV R13, UR9 ;  /* 0x00000009000d7c02 */ /* 0x001fe20008000f00 */
        /* <DEDUP_REMOVED lines=26> */
[----:B------:R-:W-:Y:S02]  /*3250*/  LOP3.LUT P6, RZ, R12, 0x1f, RZ, 0xc0, !PT ;  /* 0x0000001f0cff7812 */ /* 0x000fe400078cc0ff */
[----:B------:R-:W-:-:S04]  /*3260*/  IADD3 R13, PT, PT, R13, -0x80, RZ ;  /* 0xffffff800d0d7810 */ /* 0x000fc80007ffe0ff */
        /* <DEDUP_REMOVED lines=13> */
[----:B------:R-:W-:Y:S02]  /*3340*/  @P2 IMAD.MOV.U32 R13, RZ, RZ, R14 ;  /* 0x000000ffff0d2224 */ /* 0x000fe400078e000e */
[----:B------:R-:W-:Y:S02]  /*3350*/  @P1 IMAD.MOV.U32 R13, RZ, RZ, R15 ;  /* 0x000000ffff0d1224 */ /* 0x000fe400078e000f */
[----:B------:R-:W-:-:S02]  /*3360*/  @P0 IMAD.MOV.U32 R13, RZ, RZ, R16 ;  /* 0x000000ffff0d0224 */ /* 0x000fc400078e0010 */
[----:B------:R-:W-:Y:S01]  /*3370*/  @P2 IMAD.MOV.U32 R22, RZ, RZ, R15 ;  /* 0x000000ffff162224 */ /* 0x000fe200078e000f */
[----:B------:R-:W-:Y:S01]  /*3380*/  @P1 MOV R22, R16 ;  /* 0x0000001000161202 */ /* 0x000fe20000000f00 */
[----:B------:R-:W-:Y:S02]  /*3390*/  @P3 IMAD.MOV.U32 R13, RZ, RZ, R17 ;  /* 0x000000ffff0d3224 */ /* 0x000fe400078e0011 */
[--C-:B------:R-:W-:Y:S02]  /*33a0*/  @P5 IMAD.MOV.U32 R13, RZ, RZ, R18.reuse ;  /* 0x000000ffff0d5224 */ /* 0x100fe400078e0012 */
[----:B------:R-:W-:Y:S02]  /*33b0*/  @P4 IMAD.MOV.U32 R13, RZ, RZ, R19 ;  /* 0x000000ffff0d4224 */ /* 0x000fe400078e0013 */
[----:B------:R-:W-:Y:S02]  /*33c0*/  @P0 IMAD.MOV.U32 R22, RZ, RZ, R17 ;  /* 0x000000ffff160224 */ /* 0x000fe400078e0011 */
[----:B------:R-:W-:Y:S01]  /*33d0*/  @P3 IMAD.MOV.U32 R22, RZ, RZ, R18 ;  /* 0x000000ffff163224 */ /* 0x000fe200078e0012 */
[----:B------:R-:W-:Y:S01]  /*33e0*/  MOV R20, R13 ;  /* 0x0000000d00147202 */ /* 0x000fe20000000f00 */
[----:B------:R-:W-:Y:S01]  /*33f0*/  @P5 IMAD.MOV.U32 R22, RZ, RZ, R19 ;  /* 0x000000ffff165224 */ /* 0x000fe200078e0013 */
        /* <DEDUP_REMOVED lines=10> */
[----:B------:R-:W-:-:S05]  /*34a0*/  @P0 IMAD.MOV.U32 R21, RZ, RZ, R19 ;  /* 0x000000ffff150224 */ /* 0x000fca00078e0013 */
[----:B------:R-:W-:-:S07]  /*34b0*/  SHF.L.W.U32.HI R20, R21, R13, R20 ;  /* 0x0000000d15147219 */ /* 0x000fce0000010e14 */
.L_x_39:
[----:B------:R-:W-:Y:S05]  /*34c0*/  BSYNC.RECONVERGENT B1 ;  /* 0x0000000000017941 */ /* 0x000fea0003800200 */
.L_x_38:
[C---:B------:R-:W-:Y:S01]  /*34d0*/  SHF.L.W.U32.HI R19, R20.reuse, 0x2, R22 ;  /* 0x0000000214137819 */ /* 0x040fe20000010e16 */
[----:B------:R-:W-:Y:S01]  /*34e0*/  UMOV UR4, 0x54442d19 ;  /* 0x54442d1900047882 */ /* 0x000fe20000000000 */
[----:B------:R-:W-:Y:S01]  /*34f0*/  SHF.L.U32 R12, R20, 0x2, RZ ;  /* 0x00000002140c7819 */ /* 0x000fe200000006ff */
        /* <DEDUP_REMOVED lines=16> */
.L_x_36:
[----:B------:R-:W-:Y:S01]  /*3600*/  FMUL R13, RZ, R0 ;  /* 0x00000000ff0d7220 */ /* 0x000fe20000400000 */
[----:B------:R-:W-:-:S07]  /*3610*/  IMAD.MOV.U32 R19, RZ, RZ, RZ ;  /* 0x000000ffff137224 */ /* 0x000fce00078e00ff */
.L_x_35:
[----:B------:R-:W-:Y:S05]  /*3620*/  BSYNC.RECONVERGENT B0 ;  /* 0x0000000000007941 */ /* 0x000fea0003800200 */
.L_x_34:
        /* <DEDUP_REMOVED lines=10> */
[----:B------:R-:W-:Y:S02]  /*36d0*/  FSEL R19, -R11, -0.4999999701976776123, !P0 ;  /* 0xbeffffff0b137808 */ /* 0x000fe40004000100 */
[----:B------:R-:W-:Y:S01]  /*36e0*/  FSEL R0, R13, 1, !P0 ;  /* 0x3f8000000d007808 */ /* 0x000fe20004000000 */
[----:B------:R-:W-:-:S04]  /*36f0*/  FFMA R21, R12, R21, R25 ;  /* 0x000000150c157223 */ /* 0x000fc80000000019 */
        /* <DEDUP_REMOVED lines=21> */
.L_x_43:
        /* <DEDUP_REMOVED lines=59> */
[----:B------:R-:W-:Y:S02]  /*3c00*/  ISETP.EQ.AND P0, PT, R24, 0x8, PT ;  /* 0x000000081800780c */ /* 0x000fe40003f02270 */
[----:B------:R-:W-:Y:S01]  /*3c10*/  @P3 MOV R21, R16 ;  /* 0x0000001000153202 */ /* 0x000fe20000000f00 */
[----:B------:R-:W-:Y:S01]  /*3c20*/  @P5 IMAD.MOV.U32 R21, RZ, RZ, R17 ;  /* 0x000000ffff155224 */ /* 0x000fe200078e0011 */
[----:B------:R-:W-:Y:S01]  /*3c30*/  SHF.L.W.U32.HI R0, R20, R13, R0 ;  /* 0x0000000d14007219 */ /* 0x000fe20000010e00 */
[----:B------:R-:W-:-:S08]  /*3c40*/  @P4 IMAD.MOV.U32 R21, RZ, RZ, R18 ;  /* 0x000000ffff154224 */ /* 0x000fd000078e0012 */
[----:B------:R-:W-:-:S05]  /*3c50*/  @P0 IMAD.MOV.U32 R21, RZ, RZ, R23 ;  /* 0x000000ffff150224 */ /* 0x000fca00078e0017 */
[----:B------:R-:W-:-:S07]  /*3c60*/  SHF.L.W.U32.HI R20, R21, R13, R20 ;  /* 0x0000000d15147219 */ /* 0x000fce0000010e14 */
.L_x_45:
[----:B------:R-:W-:Y:S05]  /*3c70*/  BSYNC.RECONVERGENT B1 ;  /* 0x0000000000017941 */ /* 0x000fea0003800200 */
.L_x_44:
        /* <DEDUP_REMOVED lines=19> */
.L_x_42:
[----:B------:R-:W-:Y:S01]  /*3db0*/  FMUL R0, RZ, R22 ;  /* 0x00000016ff007220 */ /* 0x000fe20000400000 */
[----:B------:R-:W-:-:S07]  /*3dc0*/  MOV R23, RZ ;  /* 0x000000ff00177202 */ /* 0x000fce0000000f00 */
.L_x_41:
[----:B------:R-:W-:Y:S05]  /*3dd0*/  BSYNC.RECONVERGENT B0 ;  /* 0x0000000000007941 */ /* 0x000fea0003800200 */
.L_x_40:
        /* <DEDUP_REMOVED lines=37> */
.L_x_49:
        /* <DEDUP_REMOVED lines=66> */
.L_x_51:
[----:B------:R-:W-:Y:S05]  /*4450*/  BSYNC.RECONVERGENT B1 ;  /* 0x0000000000017941 */ /* 0x000fea0003800200 */
.L_x_50:
        /* <DEDUP_REMOVED lines=19> */
.L_x_48:
[----:B------:R-:W-:Y:S01]  /*4590*/  FMUL R19, RZ, R0 ;  /* 0x00000000ff137220 */ /* 0x000fe20000400000 */
[----:B------:R-:W-:-:S07]  /*45a0*/  MOV R22, RZ ;  /* 0x000000ff00167202 */ /* 0x000fce0000000f00 */
.L_x_47:
[----:B------:R-:W-:Y:S05]  /*45b0*/  BSYNC.RECONVERGENT B0 ;  /* 0x0000000000007941 */ /* 0x000fea0003800200 */
.L_x_46:
[----:B------:R0:W2:Y:S01]  /*45c0*/  LDG.E R4, desc[UR6][R4.64] ;  /* 0x0000000604047981 */ /* 0x0000a2000c1e1900 */
[C---:B------:R-:W-:Y:S01]  /*45d0*/  LOP3.LUT R0, R22.reuse, 0x1, RZ, 0xc0, !PT ;  /* 0x0000000116007812 */ /* 0x040fe200078ec0ff */
[----:B------:R-:W-:Y:S01]  /*45e0*/  FMUL R7, R19, R19 ;  /* 0x0000001313077220 */ /* 0x000fe20000400000 */
[----:B------:R-:W-:Y:S01]  /*45f0*/  VIADD R22, R22, 0x1 ;  /* 0x0000000116167836 */ /* 0x000fe20000000000 */
[----:B------:R-:W-:Y:S01]  /*4600*/  BSSY.RECONVERGENT B0, `(.L_x_52) ;  /* 0x0000075000007945 */ /* 0x000fe20003800200 */
[----:B------:R-:W-:Y:S01]  /*4610*/  ISETP.NE.U32.AND P0, PT, R0, 0x1, PT ;  /* 0x000000010000780c */ /* 0x000fe20003f05070 */
[----:B------:R-:W-:Y:S02]  /*4620*/  FFMA R0, R7, R9, -0.0013887860113754868507 ;  /* 0xbab607ed07007423 */ /* 0x000fe40000000009 */
[----:B------:R-:W-:Y:S02]  /*4630*/  LOP3.LUT P1, RZ, R22, 0x2, RZ, 0xc0, !PT ;  /* 0x0000000216ff7812 */ /* 0x000fe4000782c0ff */
[----:B------:R-:W-:-:S02]  /*4640*/  FSEL R10, R10, 0.041666727513074874878, !P0 ;  /* 0x3d2aaabb0a0a7808 */ /* 0x000fc40004000000 */
[----:B------:R-:W-:Y:S02]  /*4650*/  FSEL R0, R0, -0.00019574658654164522886, P0 ;  /* 0xb94d415300007808 */ /* 0x000fe40000000000 */
[----:B------:R-:W-:-:S03]  /*4660*/  FSEL R20, -R11, -0.4999999701976776123, !P0 ;  /* 0xbeffffff0b147808 */ /* 0x000fc60004000100 */
[----:B------:R-:W-:Y:S01]  /*4670*/  FFMA R10, R7, R0, R10 ;  /* 0x00000000070a7223 */ /* 0x000fe2000000000a */
[----:B------:R-:W-:-:S03]  /*4680*/  FSEL R0, R19, 1, !P0 ;  /* 0x3f80000013007808 */ /* 0x000fc60004000000 */
[C---:B------:R-:W-:Y:S02]  /*4690*/  FFMA R10, R7.reuse, R10, R20 ;  /* 0x0000000a070a7223 */ /* 0x040fe40000000014 */
[----:B0-----:R-:W-:-:S04]  /*46a0*/  FFMA R5, R7, R0, RZ ;  /* 0x0000000007057223 */ /* 0x001fc800000000ff */
        /* <DEDUP_REMOVED lines=19> */
.L_x_55:
        /* <DEDUP_REMOVED lines=65> */
.L_x_57:
[----:B------:R-:W-:Y:S05]  /*4bf0*/  BSYNC.RECONVERGENT B1 ;  /* 0x0000000000017941 */ /* 0x000fea0003800200 */
.L_x_56:
        /* <DEDUP_REMOVED lines=9> */
[----:B------:R-:W0:Y:S01]  /*4c90*/  I2F.F64.S64 R6, R14 ;  /* 0x0000000e00067312 */ /* 0x000e220000301c00 */
[----:B------:R-:W-:-:S04]  /*4ca0*/  LOP3.LUT R4, R17, R4, RZ, 0x3c, !PT ;  /* 0x0000000411047212 */ /* 0x000fc800078e3cff */
[----:B------:R-:W-:Y:S01]  /*4cb0*/  ISETP.GE.AND P1, PT, R4, RZ, PT ;  /* 0x000000ff0400720c */ /* 0x000fe20003f26270 */
[----:B0-----:R-:W-:Y:S01]  /*4cc0*/  DMUL R10, R6, UR4 ;  /* 0x00000004060a7c28 */ /* 0x001fe20008000000 */
[----:B------:R-:W-:-:S05]  /*4cd0*/  LEA.HI R6, R17, R0, RZ, 0x1 ;  /* 0x0000000011067211 */ /* 0x000fca00078f08ff */
[----:B------:R-:W-:-:S04]  /*4ce0*/  IMAD.MOV R0, RZ, RZ, -R6 ;  /* 0x000000ffff007224 */ /* 0x000fc800078e0a06 */
[----:B------:R-:W0:Y:S01]  /*4cf0*/  F2F.F32.F64 R10, R10 ;  /* 0x0000000a000a7310 */ /* 0x000e220000301000 */
[----:B------:R-:W-:Y:S01]  /*4d00*/  @!P0 IMAD.MOV.U32 R6, RZ, RZ, R0 ;  /* 0x000000ffff068224 */ /* 0x000fe200078e0000 */
[----:B0-----:R-:W-:Y:S01]  /*4d10*/  FSEL R0, -R10, R10, !P1 ;  /* 0x0000000a0a007208 */ /* 0x001fe20004800100 */
[----:B------:R-:W-:Y:S06]  /*4d20*/  BRA `(.L_x_53) ;  /* 0x0000000000087947 */ /* 0x000fec0003800000 */
.L_x_54:
[----:B------:R-:W-:Y:S01]  /*4d30*/  FMUL R0, RZ, R4 ;  /* 0x00000004ff007220 */ /* 0x000fe20000400000 */
[----:B------:R-:W-:-:S07]  /*4d40*/  IMAD.MOV.U32 R6, RZ, RZ, RZ ;  /* 0x000000ffff067224 */ /* 0x000fce00078e00ff */
.L_x_53:
[----:B------:R-:W-:Y:S05]  /*4d50*/  BSYNC.RECONVERGENT B0 ;  /* 0x0000000000007941 */ /* 0x000fea0003800200 */
.L_x_52:
[----:B------:R-:W-:Y:S01]  /*4d60*/  FMUL R4, R0, R0 ;  /* 0x0000000000047220 */ /* 0x000fe20000400000 */
[C---:B------:R-:W-:Y:S02]  /*4d70*/  LOP3.LUT R7, R6.reuse, 0x1, RZ, 0xc0, !PT ;  /* 0x0000000106077812 */ /* 0x040fe400078ec0ff */
[----:B------:R-:W-:Y:S01]  /*4d80*/  LOP3.LUT P1, RZ, R6, 0x2, RZ, 0xc0, !PT ;  /* 0x0000000206ff7812 */ /* 0x000fe2000782c0ff */
[----:B------:R-:W-:Y:S01]  /*4d90*/  FFMA R9, R4, R9, -0.0013887860113754868507 ;  /* 0xbab607ed04097423 */ /* 0x000fe20000000009 */
[----:B------:R-:W-:-:S04]  /*4da0*/  ISETP.NE.U32.AND P0, PT, R7, 0x1, PT ;  /* 0x000000010700780c */ /* 0x000fc80003f05070 */
[----:B------:R-:W-:Y:S02]  /*4db0*/  FSEL R7, R12, 0.0083327032625675201416, !P0 ;  /* 0x3c0885e40c077808 */ /* 0x000fe40004000000 */
[----:B------:R-:W-:Y:S02]  /*4dc0*/  FSEL R9, R9, -0.00019574658654164522886, !P0 ;  /* 0xb94d415309097808 */ /* 0x000fe40004000000 */
[----:B------:R-:W-:Y:S02]  /*4dd0*/  FSEL R0, R0, 1, P0 ;  /* 0x3f80000000007808 */ /* 0x000fe40000000000 */
[----:B------:R-:W-:Y:S01]  /*4de0*/  FSEL R6, -R13, -0.16666662693023681641, !P0 ;  /* 0xbe2aaaa80d067808 */ /* 0x000fe20004000100 */
[C---:B------:R-:W-:Y:S02]  /*4df0*/  FFMA R9, R4.reuse, R9, R7 ;  /* 0x0000000904097223 */ /* 0x040fe40000000007 */
[C---:B------:R-:W-:Y:S02]  /*4e00*/  FFMA R7, R4.reuse, R0, RZ ;  /* 0x0000000004077223 */ /* 0x040fe400000000ff */
[----:B------:R-:W-:-:S04]  /*4e10*/  FFMA R6, R4, R9, R6 ;  /* 0x0000000904067223 */ /* 0x000fc80000000006 */
[----:B------:R-:W-:-:S04]  /*4e20*/  FFMA R0, R7, R6, R0 ;  /* 0x0000000607007223 */ /* 0x000fc80000000000 */
[----:B------:R-:W-:-:S04]  /*4e30*/  @P1 FADD R0, RZ, -R0 ;  /* 0x80000000ff001221 */ /* 0x000fc80000000000 */
[----:B------:R-:W-:-:S05]  /*4e40*/  FMUL R5, R5, R0 ;  /* 0x0000000005057220 */ /* 0x000fca0000400000 */
[----:B------:R-:W-:Y:S01]  /*4e50*/  STG.E desc[UR6][R2.64], R5 ;  /* 0x0000000502007986 */ /* 0x000fe2000c101906 */
[----:B------:R-:W-:Y:S05]  /*4e60*/  EXIT ;  /* 0x000000000000794d */ /* 0x000fea0003800000 */
.L_x_58:
[----:B------:R-:W-:-:S00]  /*4e70*/  BRA `(.L_x_58) ;  /* 0xfffffffc00fc7947 */ /* 0x000fc0000383ffff */
[----:B------:R-:W-:-:S00]  /*4e80*/  NOP ;  /* 0x0000000000007918 */ /* 0x000fc00000000000 */
[----:B------:R-:W-:-:S00]  /*4e90*/  NOP ;  /* 0x0000000000007918 */ /* 0x000fc00000000000 */
[----:B------:R-:W-:-:S00]  /*4ea0*/  NOP ;  /* 0x0000000000007918 */ /* 0x000fc00000000000 */
[----:B------:R-:W-:-:S00]  /*4eb0*/  NOP ;  /* 0x0000000000007918 */ /* 0x000fc00000000000 */
[----:B------:R-:W-:-:S00]  /*4ec0*/  NOP ;  /* 0x0000000000007918 */ /* 0x000fc00000000000 */
[----:B------:R-:W-:-:S00]  /*4ed0*/  NOP ;  /* 0x0000000000007918 */ /* 0x000fc00000000000 */
[----:B------:R-:W-:-:S00]  /*4ee0*/  NOP ;  /* 0x0000000000007918 */ /* 0x000fc00000000000 */
[----:B------:R-:W-:-:S00]  /*4ef0*/  NOP ;  /* 0x0000000000007918 */ /* 0x000fc00000000000 */
.L_x_212:


//--------------------- .text._Z10operation1PfS_S_i --------------------------
	.section	.text._Z10operation1PfS_S_i,"ax",@progbits
	.align	128
        .global         _Z10operation1PfS_S_i
        .type           _Z10operation1PfS_S_i,@function
        .size           _Z10operation1PfS_S_i,(.L_x_211 - _Z10operation1PfS_S_i)
        .other          _Z10operation1PfS_S_i,@"STO_CUDA_ENTRY STV_DEFAULT"
_Z10operation1PfS_S_i:
.text._Z10operation1PfS_S_i:
        /* <DEDUP_REMOVED lines=13> */
[----:B0-----:R-:W-:Y:S01]  /*00d0*/  IMAD.WIDE.U32 R6, R9, 0x4, R6 ;  /* 0x0000000409067825 */ /* 0x001fe200078e0006 */
[----:B--2---:R-:W-:Y:S01]  /*00e0*/  IADD3 R8, PT, PT, R0, -0xd000000, RZ ;  /* 0xf300000000087810 */ /* 0x004fe20007ffe0ff */
[----:B------:R0:W1:Y:S03]  /*00f0*/  MUFU.RSQ R11, R0 ;  /* 0x00000000000b7308 */ /* 0x0000660000001400 */
[----:B------:R-:W-:-:S13]  /*0100*/  ISETP.GT.U32.AND P0, PT, R8, 0x727fffff, PT ;  /* 0x727fffff0800780c */ /* 0x000fda0003f04070 */
[----:B0-----:R-:W-:Y:S05]  /*0110*/  @!P0 BRA `(.L_x_60) ;  /* 0x0000000000108947 */ /* 0x001fea0003800000 */
[----:B------:R-:W-:-:S07]  /*0120*/  MOV R8, 0x140 ;  /* 0x0000014000087802 */ /* 0x000fce0000000f00 */
[----:B-1----:R-:W-:Y:S05]  /*0130*/  CALL.REL.NOINC `($__internal_0_$__cuda_sm20_sqrt_rn_f32_slowpath) ;  /* 0x0000003000007944 */ /* 0x002fea0003c00000 */
[----:B------:R-:W-:Y:S01]  /*0140*/  MOV R15, R11 ;  /* 0x0000000b000f7202 */ /* 0x000fe20000000f00 */
[----:B------:R-:W-:Y:S06]  /*0150*/  BRA `(.L_x_61) ;  /* 0x0000000000107947 */ /* 0x000fec0003800000 */
.L_x_60:
[----:B-1----:R-:W-:Y:S01]  /*0160*/  FMUL.FTZ R15, R0, R11 ;  /* 0x0000000b000f7220 */ /* 0x002fe20000410000 */
[----:B------:R-:W-:-:S03]  /*0170*/  FMUL.FTZ R11, R11, 0.5 ;  /* 0x3f0000000b0b7820 */ /* 0x000fc60000410000 */
[----:B------:R-:W-:-:S04]  /*0180*/  FFMA R0, -R15, R15, R0 ;  /* 0x0000000f0f007223 */ /* 0x000fc80000000100 */
[----:B------:R-:W-:-:S07]  /*0190*/  FFMA R15, R0, R11, R15 ;  /* 0x0000000b000f7223 */ /* 0x000fce000000000f */
.L_x_61:
[----:B------:R-:W-:Y:S05]  /*01a0*/  BSYNC.RECONVERGENT B0 ;  /* 0x0000000000007941 */ /* 0x000fea0003800200 */
.L_x_59:
[----:B------:R-:W2:Y:S01]  /*01b0*/  LDG.E R0, desc[UR4][R4.64] ;  /* 0x0000000404007981 */ /* 0x000ea2000c1e1900 */
[----:B------:R-:W-:Y:S01]  /*01c0*/  BSSY.RECONVERGENT B0, `(.L_x_62) ;  /* 0x000000c000007945 */ /* 0x000fe20003800200 */
[----:B--2---:R-:W-:Y:S01]  /*01d0*/  IADD3 R8, PT, PT, R0, -0xd000000, RZ ;  /* 0xf300000000087810 */ /* 0x004fe20007ffe0ff */
[----:B------:R0:W1:Y:S03]  /*01e0*/  MUFU.RSQ R9, R0 ;  /* 0x0000000000097308 */ /* 0x0000660000001400 */
[----:B------:R-:W-:-:S13]  /*01f0*/  ISETP.GT.U32.AND P0, PT, R8, 0x727fffff, PT ;  /* 0x727fffff0800780c */ /* 0x000fda0003f04070 */
[----:B0-----:R-:W-:Y:S05]  /*0200*/  @!P0 BRA `(.L_x_63) ;  /* 0x00000000000c8947 */ /* 0x001fea0003800000 */
[----:B------:R-:W-:-:S07]  /*0210*/  MOV R8, 0x230 ;  /* 0x0000023000087802 */ /* 0x000fce0000000f00 */
[----:B-1----:R-:W-:Y:S05]  /*0220*/  CALL.REL.NOINC `($__internal_0_$__cuda_sm20_sqrt_rn_f32_slowpath) ;  /* 0x0000002c00c47944 */ /* 0x002fea0003c00000 */
[----:B------:R-:W-:Y:S05]  /*0230*/  BRA `(.L_x_64) ;  /* 0x0000000000107947 */ /* 0x000fea0003800000 */
.L_x_63:
[----:B-1----:R-:W-:Y:S01]  /*0240*/  FMUL.FTZ R11, R0, R9 ;  /* 0x00000009000b7220 */ /* 0x002fe20000410000 */
[----:B------:R-:W-:-:S03]  /*0250*/  FMUL.FTZ R9, R9, 0.5 ;  /* 0x3f00000009097820 */ /* 0x000fc60000410000 */
[----:B------:R-:W-:-:S04]  /*0260*/  FFMA R0, -R11, R11, R0 ;  /* 0x0000000b0b007223 */ /* 0x000fc80000000100 */
[----:B------:R-:W-:-:S07]  /*0270*/  FFMA R11, R0, R9, R11 ;  /* 0x00000009000b7223 */ /* 0x000fce000000000b */
.L_x_64:
[----:B------:R-:W-:Y:S05]  /*0280*/  BSYNC.RECONVERGENT B0 ;  /* 0x0000000000007941 */ /* 0x000fea0003800200 */
.L_x_62:
[----:B------:R-:W-:-:S05]  /*0290*/  FMUL R11, R11, R15 ;  /* 0x0000000f0b0b7220 */ /* 0x000fca0000400000 */
[----:B------:R0:W-:Y:S04]  /*02a0*/  STG.E desc[UR4][R6.64], R11 ;  /* 0x0000000b06007986 */ /* 0x0001e8000c101904 */
        /* <DEDUP_REMOVED lines=10> */
.L_x_66:
[----:B-1----:R-:W-:Y:S01]  /*0350*/  FMUL.FTZ R15, R0, R9 ;  /* 0x00000009000f7220 */ /* 0x002fe20000410000 */
[----:B------:R-:W-:-:S03]  /*0360*/  FMUL.FTZ R9, R9, 0.5 ;  /* 0x3f00000009097820 */ /* 0x000fc60000410000 */
[----:B------:R-:W-:-:S04]  /*0370*/  FFMA R0, -R15, R15, R0 ;  /* 0x0000000f0f007223 */ /* 0x000fc80000000100 */
[----:B------:R-:W-:-:S07]  /*0380*/  FFMA R15, R0, R9, R15 ;  /* 0x00000009000f7223 */ /* 0x000fce000000000f */
.L_x_67:
[----:B------:R-:W-:Y:S05]  /*0390*/  BSYNC.RECONVERGENT B0 ;  /* 0x0000000000007941 */ /* 0x000fea0003800200 */
.L_x_65:
        /* <DEDUP_REMOVED lines=9> */
.L_x_69:
[----:B-1----:R-:W-:Y:S01]  /*0430*/  FMUL.FTZ R11, R0, R9 ;  /* 0x00000009000b7220 */ /* 0x002fe20000410000 */
[----:B------:R-:W-:-:S03]  /*0440*/  FMUL.FTZ R9, R9, 0.5 ;  /* 0x3f00000009097820 */ /* 0x000fc60000410000 */
[----:B------:R-:W-:-:S04]  /*0450*/  FFMA R0, -R11, R11, R0 ;  /* 0x0000000b0b007223 */ /* 0x000fc80000000100 */
[----:B------:R-:W-:-:S07]  /*0460*/  FFMA R11, R0, R9, R11 ;  /* 0x00000009000b7223 */ /* 0x000fce000000000b */
.L_x_70:
[----:B------:R-:W-:Y:S05]  /*0470*/  BSYNC.RECONVERGENT B0 ;  /* 0x0000000000007941 */ /* 0x000fea0003800200 */
.L_x_68:
        /* <DEDUP_REMOVED lines=12> */
.L_x_72:
[----:B-1----:R-:W-:Y:S01]  /*0540*/  FMUL.FTZ R15, R0, R9 ;  /* 0x00000009000f7220 */ /* 0x002fe20000410000 */
[----:B------:R-:W-:-:S03]  /*0550*/  FMUL.FTZ R9, R9, 0.5 ;  /* 0x3f00000009097820 */ /* 0x000fc60000410000 */
[----:B------:R-:W-:-:S04]  /*0560*/  FFMA R0, -R15, R15, R0 ;  /* 0x0000000f0f007223 */ /* 0x000fc80000000100 */
[----:B------:R-:W-:-:S07]  /*0570*/  FFMA R15, R0, R9, R15 ;  /* 0x00000009000f7223 */ /* 0x000fce000000000f */
.L_x_73:
[----:B------:R-:W-:Y:S05]  /*0580*/  BSYNC.RECONVERGENT B0 ;  /* 0x0000000000007941 */ /* 0x000fea0003800200 */
.L_x_71:
        /* <DEDUP_REMOVED lines=9> */
.L_x_75:
[----:B-1----:R-:W-:Y:S01]  /*0620*/  FMUL.FTZ R11, R0, R9 ;  /* 0x00000009000b7220 */ /* 0x002fe20000410000 */
[----:B------:R-:W-:-:S03]  /*0630*/  FMUL.FTZ R9, R9, 0.5 ;  /* 0x3f00000009097820 */ /* 0x000fc60000410000 */
[----:B------:R-:W-:-:S04]  /*0640*/  FFMA R0, -R11, R11, R0 ;  /* 0x0000000b0b007223 */ /* 0x000fc80000000100 */
[----:B------:R-:W-:-:S07]  /*0650*/  FFMA R11, R0, R9, R11 ;  /* 0x00000009000b7223 */ /* 0x000fce000000000b */
.L_x_76:
[----:B------:R-:W-:Y:S05]  /*0660*/  BSYNC.RECONVERGENT B0 ;  /* 0x0000000000007941 */ /* 0x000fea0003800200 */
.L_x_74:
        /* <DEDUP_REMOVED lines=12> */
.L_x_78:
[----:B-1----:R-:W-:Y:S01]  /*0730*/  FMUL.FTZ R15, R0, R9 ;  /* 0x00000009000f7220 */ /* 0x002fe20000410000 */
[----:B------:R-:W-:-:S03]  /*0740*/  FMUL.FTZ R9, R9, 0.5 ;  /* 0x3f00000009097820 */ /* 0x000fc60000410000 */
[----:B------:R-:W-:-:S04]  /*0750*/  FFMA R0, -R15, R15, R0 ;  /* 0x0000000f0f007223 */ /* 0x000fc80000000100 */
[----:B------:R-:W-:-:S07]  /*0760*/  FFMA R15, R0, R9, R15 ;  /* 0x00000009000f7223 */ /* 0x000fce000000000f */
.L_x_79:
[----:B------:R-:W-:Y:S05]  /*0770*/  BSYNC.RECONVERGENT B0 ;  /* 0x0000000000007941 */ /* 0x000fea0003800200 */
.L_x_77:
        /* <DEDUP_REMOVED lines=9> */
.L_x_81:
[----:B-1----:R-:W-:Y:S01]  /*0810*/  FMUL.FTZ R11, R0, R9 ;  /* 0x00000009000b7220 */ /* 0x002fe20000410000 */
[----:B------:R-:W-:-:S03]  /*0820*/  FMUL.FTZ R9, R9, 0.5 ;  /* 0x3f00000009097820 */ /* 0x000fc60000410000 */
[----:B------:R-:W-:-:S04]  /*0830*/  FFMA R0, -R11, R11, R0 ;  /* 0x0000000b0b007223 */ /* 0x000fc80000000100 */
[----:B------:R-:W-:-:S07]  /*0840*/  FFMA R11, R0, R9, R11 ;  /* 0x00000009000b7223 */ /* 0x000fce000000000b */
.L_x_82:
[----:B------:R-:W-:Y:S05]  /*0850*/  BSYNC.RECONVERGENT B0 ;  /* 0x0000000000007941 */ /* 0x000fea0003800200 */
.L_x_80:
        /* <DEDUP_REMOVED lines=12> */
.L_x_84:
[----:B-1----:R-:W-:Y:S01]  /*0920*/  FMUL.FTZ R15, R0, R9 ;  /* 0x00000009000f7220 */ /* 0x002fe20000410000 */
[----:B------:R-:W-:-:S03]  /*0930*/  FMUL.FTZ R9, R9, 0.5 ;  /* 0x3f00000009097820 */ /* 0x000fc60000410000 */
[----:B------:R-:W-:-:S04]  /*0940*/  FFMA R0, -R15, R15, R0 ;  /* 0x0000000f0f007223 */ /* 0x000fc80000000100 */
[----:B------:R-:W-:-:S07]  /*0950*/  FFMA R15, R0, R9, R15 ;  /* 0x00000009000f7223 */ /* 0x000fce000000000f */
.L_x_85:
[----:B------:R-:W-:Y:S05]  /*0960*/  BSYNC.RECONVERGENT B0 ;  /* 0x0000000000007941 */ /* 0x000fea0003800200 */
.L_x_83:
        /* <DEDUP_REMOVED lines=9> */
.L_x_87:
[----:B-1----:R-:W-:Y:S01]  /*0a00*/  FMUL.FTZ R11, R0, R9 ;  /* 0x00000009000b7220 */ /* 0x002fe20000410000 */
[----:B------:R-:W-:-:S03]  /*0a10*/  FMUL.FTZ R9, R9, 0.5 ;  /* 0x3f00000009097820 */ /* 0x000fc60000410000 */
[----:B------:R-:W-:-:S04]  /*0a20*/  FFMA R0, -R11, R11, R0 ;  /* 0x0000000b0b007223 */ /* 0x000fc80000000100 */
[----:B------:R-:W-:-:S07]  /*0a30*/  FFMA R11, R0, R9, R11 ;  /* 0x00000009000b7223 */ /* 0x000fce000000000b */
.L_x_88:
[----:B------:R-:W-:Y:S05]  /*0a40*/  BSYNC.RECONVERGENT B0 ;  /* 0x0000000000007941 */ /* 0x000fea0003800200 */
.L_x_86:
        /* <DEDUP_REMOVED lines=12> */
.L_x_90:
[----:B-1----:R-:W-:Y:S01]  /*0b10*/  FMUL.FTZ R15, R0, R9 ;  /* 0x00000009000f7220 */ /* 0x002fe20000410000 */
[----:B------:R-:W-:-:S03]  /*0b20*/  FMUL.FTZ R9, R9, 0.5 ;  /* 0x3f00000009097820 */ /* 0x000fc60000410000 */
[----:B------:R-:W-:-:S04]  /*0b30*/  FFMA R0, -R15, R15, R0 ;  /* 0x0000000f0f007223 */ /* 0x000fc80000000100 */
[----:B------:R-:W-:-:S07]  /*0b40*/  FFMA R15, R0, R9, R15 ;  /* 0x00000009000f7223 */ /* 0x000fce000000000f */
.L_x_91:
[----:B------:R-:W-:Y:S05]  /*0b50*/  BSYNC.RECONVERGENT B0 ;  /* 0x0000000000007941 */ /* 0x000fea0003800200 */
.L_x_89:
        /* <DEDUP_REMOVED lines=9> */
.L_x_93:
[----:B-1----:R-:W-:Y:S01]  /*0bf0*/  FMUL.FTZ R11, R0, R9 ;  /* 0x00000009000b7220 */ /* 0x002fe20000410000 */
[----:B------:R-:W-:-:S03]  /*0c00*/  FMUL.FTZ R9, R9, 0.5 ;  /* 0x3f00000009097820 */ /* 0x000fc60000410000 */
[----:B------:R-:W-:-:S04]  /*0c10*/  FFMA R0, -R11, R11, R0 ;  /* 0x0000000b0b007223 */ /* 0x000fc80000000100 */
[----:B------:R-:W-:-:S07]  /*0c20*/  FFMA R11, R0, R9, R11 ;  /* 0x00000009000b7223 */ /* 0x000fce000000000b */
.L_x_94:
[----:B------:R-:W-:Y:S05]  /*0c30*/  BSYNC.RECONVERGENT B0 ;  /* 0x0000000000007941 */ /* 0x000fea0003800200 */
.L_x_92:
        /* <DEDUP_REMOVED lines=12> */
.L_x_96:
[----:B-1----:R-:W-:Y:S01]  /*0d00*/  FMUL.FTZ R15, R0, R9 ;  /* 0x00000009000f7220 */ /* 0x002fe20000410000 */
[----:B------:R-:W-:-:S03]  /*0d10*/  FMUL.FTZ R9, R9, 0.5 ;  /* 0x3f00000009097820 */ /* 0x000fc60000410000 */
[----:B------:R-:W-:-:S04]  /*0d20*/  FFMA R0, -R15, R15, R0 ;  /* 0x0000000f0f007223 */ /* 0x000fc80000000100 */
[----:B------:R-:W-:-:S07]  /*0d30*/  FFMA R15, R0, R9, R15 ;  /* 0x00000009000f7223 */ /* 0x000fce000000000f */
.L_x_97:
[----:B------:R-:W-:Y:S05]  /*0d40*/  BSYNC.RECONVERGENT B0 ;  /* 0x0000000000007941 */ /* 0x000fea0003800200 */
.L_x_95:
        /* <DEDUP_REMOVED lines=9> */
.L_x_99:
[----:B-1----:R-:W-:Y:S01]  /*0de0*/  FMUL.FTZ R11, R0, R9 ;  /* 0x00000009000b7220 */ /* 0x002fe20000410000 */
[----:B------:R-:W-:-:S03]  /*0df0*/  FMUL.FTZ R9, R9, 0.5 ;  /* 0x3f00000009097820 */ /* 0x000fc60000410000 */
[----:B------:R-:W-:-:S04]  /*0e00*/  FFMA R0, -R11, R11, R0 ;  /* 0x0000000b0b007223 */ /* 0x000fc80000000100 */
[----:B------:R-:W-:-:S07]  /*0e10*/  FFMA R11, R0, R9, R11 ;  /* 0x00000009000b7223 */ /* 0x000fce000000000b */
.L_x_100:
[----:B------:R-:W-:Y:S05]  /*0e20*/  BSYNC.RECONVERGENT B0 ;  /* 0x0000000000007941 */ /* 0x000fea0003800200 */
.L_x_98:
        /* <DEDUP_REMOVED lines=12> */
.L_x_102:
[----:B-1----:R-:W-:Y:S01]  /*0ef0*/  FMUL.FTZ R15, R0, R9 ;  /* 0x00000009000f7220 */ /* 0x002fe20000410000 */
[----:B------:R-:W-:-:S03]  /*0f00*/  FMUL.FTZ R9, R9, 0.5 ;  /* 0x3f00000009097820 */ /* 0x000fc60000410000 */
[----:B------:R-:W-:-:S04]  /*0f10*/  FFMA R0, -R15, R15, R0 ;  /* 0x0000000f0f007223 */ /* 0x000fc80000000100 */
[----:B------:R-:W-:-:S07]  /*0f20*/  FFMA R15, R0, R9, R15 ;  /* 0x00000009000f7223 */ /* 0x000fce000000000f */
.L_x_103:
[----:B------:R-:W-:Y:S05]  /*0f30*/  BSYNC.RECONVERGENT B0 ;  /* 0x0000000000007941 */ /* 0x000fea0003800200 */
.L_x_101:
        /* <DEDUP_REMOVED lines=9> */
.L_x_105:
[----:B-1----:R-:W-:Y:S01]  /*0fd0*/  FMUL.FTZ R11, R0, R9 ;  /* 0x00000009000b7220 */ /* 0x002fe20000410000 */
[----:B------:R-:W-:-:S03]  /*0fe0*/  FMUL.FTZ R9, R9, 0.5 ;  /* 0x3f00000009097820 */ /* 0x000fc60000410000 */
[----:B------:R-:W-:-:S04]  /*0ff0*/  FFMA R0, -R11, R11, R0 ;  /* 0x0000000b0b007223 */ /* 0x000fc80000000100 */
[----:B------:R-:W-:-:S07]  /*1000*/  FFMA R11, R0, R9, R11 ;  /* 0x00000009000b7223 */ /* 0x000fce000000000b */
.L_x_106:
[----:B------:R-:W-:Y:S05]  /*1010*/  BSYNC.RECONVERGENT B0 ;  /* 0x0000000000007941 */ /* 0x000fea0003800200 */
.L_x_104:
        /* <DEDUP_REMOVED lines=12> */
.L_x_108:
[----:B-1----:R-:W-:Y:S01]  /*10e0*/  FMUL.FTZ R15, R0, R9 ;  /* 0x00000009000f7220 */ /* 0x002fe20000410000 */
[----:B------:R-:W-:-:S03]  /*10f0*/  FMUL.FTZ R9, R9, 0.5 ;  /* 0x3f00000009097820 */ /* 0x000fc60000410000 */
[----:B------:R-:W-:-:S04]  /*1100*/  FFMA R0, -R15, R15, R0 ;  /* 0x0000000f0f007223 */ /* 0x000fc80000000100 */
[----:B------:R-:W-:-:S07]  /*1110*/  FFMA R15, R0, R9, R15 ;  /* 0x00000009000f7223 */ /* 0x000fce000000000f */
.L_x_109:
[----:B------:R-:W-:Y:S05]  /*1120*/  BSYNC.RECONVERGENT B0 ;  /* 0x0000000000007941 */ /* 0x000fea0003800200 */
.L_x_107:
        /* <DEDUP_REMOVED lines=9> */
.L_x_111:
[----:B-1----:R-:W-:Y:S01]  /*11c0*/  FMUL.FTZ R11, R0, R9 ;  /* 0x00000009000b7220 */ /* 0x002fe20000410000 */
[----:B------:R-:W-:-:S03]  /*11d0*/  FMUL.FTZ R9, R9, 0.5 ;  /* 0x3f00000009097820 */ /* 0x000fc60000410000 */
[----:B------:R-:W-:-:S04]  /*11e0*/  FFMA R0, -R11, R11, R0 ;  /* 0x0000000b0b007223 */ /* 0x000fc80000000100 */
[----:B------:R-:W-:-:S07]  /*11f0*/  FFMA R11, R0, R9, R11 ;  /* 0x00000009000b7223 */ /* 0x000fce000000000b */
.L_x_112:
[----:B------:R-:W-:Y:S05]  /*1200*/  BSYNC.RECONVERGENT B0 ;  /* 0x0000000000007941 */ /* 0x000fea0003800200 */
.L_x_110:
        /* <DEDUP_REMOVED lines=12> */
.L_x_114:
[----:B-1----:R-:W-:Y:S01]  /*12d0*/  FMUL.FTZ R15, R0, R9 ;  /* 0x00000009000f7220 */ /* 0x002fe20000410000 */
[----:B------:R-:W-:-:S03]  /*12e0*/  FMUL.FTZ R9, R9, 0.5 ;  /* 0x3f00000009097820 */ /* 0x000fc60000410000 */
[----:B------:R-:W-:-:S04]  /*12f0*/  FFMA R0, -R15, R15, R0 ;  /* 0x0000000f0f007223 */ /* 0x000fc80000000100 */
[----:B------:R-:W-:-:S07]  /*1300*/  FFMA R15, R0, R9, R15 ;  /* 0x00000009000f7223 */ /* 0x000fce000000000f */
.L_x_115:
[----:B------:R-:W-:Y:S05]  /*1310*/  BSYNC.RECONVERGENT B0 ;  /* 0x0000000000007941 */ /* 0x000fea0003800200 */
.L_x_113:
        /* <DEDUP_REMOVED lines=9> */
.L_x_117:
[----:B-1----:R-:W-:Y:S01]  /*13b0*/  FMUL.FTZ R11, R0, R9 ;  /* 0x00000009000b7220 */ /* 0x002fe20000410000 */
[----:B------:R-:W-:-:S03]  /*13c0*/  FMUL.FTZ R9, R9, 0.5 ;  /* 0x3f00000009097820 */ /* 0x000fc60000410000 */
[----:B------:R-:W-:-:S04]  /*13d0*/  FFMA R0, -R11, R11, R0 ;  /* 0x0000000b0b007223 */ /* 0x000fc80000000100 */
[----:B------:R-:W-:-:S07]  /*13e0*/  FFMA R11, R0, R9, R11 ;  /* 0x00000009000b7223 */ /* 0x000fce000000000b */
.L_x_118:
[----:B------:R-:W-:Y:S05]  /*13f0*/  BSYNC.RECONVERGENT B0 ;  /* 0x0000000000007941 */ /* 0x000fea0003800200 */
.L_x_116:
        /* <DEDUP_REMOVED lines=12> */
.L_x_120:
[----:B-1----:R-:W-:Y:S01]  /*14c0*/  FMUL.FTZ R15, R0, R9 ;  /* 0x00000009000f7220 */ /* 0x002fe20000410000 */
[----:B------:R-:W-:-:S03]  /*14d0*/  FMUL.FTZ R9, R9, 0.5 ;  /* 0x3f00000009097820 */ /* 0x000fc60000410000 */
[----:B------:R-:W-:-:S04]  /*14e0*/  FFMA R0, -R15, R15, R0 ;  /* 0x0000000f0f007223 */ /* 0x000fc80000000100 */
[----:B------:R-:W-:-:S07]  /*14f0*/  FFMA R15, R0, R9, R15 ;  /* 0x00000009000f7223 */ /* 0x000fce000000000f */
.L_x_121:
[----:B------:R-:W-:Y:S05]  /*1500*/  BSYNC.RECONVERGENT B0 ;  /* 0x0000000000007941 */ /* 0x000fea0003800200 */
.L_x_119:
        /* <DEDUP_REMOVED lines=9> */
.L_x_123:
[----:B-1----:R-:W-:Y:S01]  /*15a0*/  FMUL.FTZ R11, R0, R9 ;  /* 0x00000009000b7220 */ /* 0x002fe20000410000 */
[----:B------:R-:W-:-:S03]  /*15b0*/  FMUL.FTZ R9, R9, 0.5 ;  /* 0x3f00000009097820 */ /* 0x000fc60000410000 */
[----:B------:R-:W-:-:S04]  /*15c0*/  FFMA R0, -R11, R11, R0 ;  /* 0x0000000b0b007223 */ /* 0x000fc80000000100 */
[----:B------:R-:W-:-:S07]  /*15d0*/  FFMA R11, R0, R9, R11 ;  /* 0x00000009000b7223 */ /* 0x000fce000000000b */
.L_x_124:
[----:B------:R-:W-:Y:S05]  /*15e0*/  BSYNC.RECONVERGENT B0 ;  /* 0x0000000000007941 */ /* 0x000fea0003800200 */
.L_x_122:
        /* <DEDUP_REMOVED lines=12> */
.L_x_126:
[----:B-1----:R-:W-:Y:S01]  /*16b0*/  FMUL.FTZ R15, R0, R9 ;  /* 0x00000009000f7220 */ /* 0x002fe20000410000 */
[----:B------:R-:W-:-:S03]  /*16c0*/  FMUL.FTZ R9, R9, 0.5 ;  /* 0x3f00000009097820 */ /* 0x000fc60000410000 */
[----:B------:R-:W-:-:S04]  /*16d0*/  FFMA R0, -R15, R15, R0 ;  /* 0x0000000f0f007223 */ /* 0x000fc80000000100 */
[----:B------:R-:W-:-:S07]  /*16e0*/  FFMA R15, R0, R9, R15 ;  /* 0x00000009000f7223 */ /* 0x000fce000000000f */
.L_x_127:
[----:B------:R-:W-:Y:S05]  /*16f0*/  BSYNC.RECONVERGENT B0 ;  /* 0x0000000000007941 */ /* 0x000fea0003800200 */
.L_x_125:
        /* <DEDUP_REMOVED lines=9> */
.L_x_129:
[----:B-1----:R-:W-:Y:S01]  /*1790*/  FMUL.FTZ R11, R0, R9 ;  /* 0x00000009000b7220 */ /* 0x002fe20000410000 */
[----:B------:R-:W-:-:S03]  /*17a0*/  FMUL.FTZ R9, R9, 0.5 ;  /* 0x3f00000009097820 */ /* 0x000fc60000410000 */
[----:B------:R-:W-:-:S04]  /*17b0*/  FFMA R0, -R11, R11, R0 ;  /* 0x0000000b0b007223 */ /* 0x000fc80000000100 */
[----:B------:R-:W-:-:S07]  /*17c0*/  FFMA R11, R0, R9, R11 ;  /* 0x00000009000b7223 */ /* 0x000fce000000000b */
.L_x_130:
[----:B------:R-:W-:Y:S05]  /*17d0*/  BSYNC.RECONVERGENT B0 ;  /* 0x0000000000007941 */ /* 0x000fea0003800200 */
.L_x_128:
        /* <DEDUP_REMOVED lines=12> */
.L_x_132:
[----:B-1----:R-:W-:Y:S01]  /*18a0*/  FMUL.FTZ R15, R0, R9 ;  /* 0x00000009000f7220 */ /* 0x002fe20000410000 */
[----:B------:R-:W-:-:S03]  /*18b0*/  FMUL.FTZ R9, R9, 0.5 ;  /* 0x3f00000009097820 */ /* 0x000fc60000410000 */
[----:B------:R-:W-:-:S04]  /*18c0*/  FFMA R0, -R15, R15, R0 ;  /* 0x0000000f0f007223 */ /* 0x000fc80000000100 */
[----:B------:R-:W-:-:S07]  /*18d0*/  FFMA R15, R0, R9, R15 ;  /* 0x00000009000f7223 */ /* 0x000fce000000000f */
.L_x_133:
[----:B------:R-:W-:Y:S05]  /*18e0*/  BSYNC.RECONVERGENT B0 ;  /* 0x0000000000007941 */ /* 0x000fea0003800200 */
.L_x_131:
        /* <DEDUP_REMOVED lines=9> */
.L_x_135:
[----:B-1----:R-:W-:Y:S01]  /*1980*/  FMUL.FTZ R11, R0, R9 ;  /* 0x00000009000b7220 */ /* 0x002fe20000410000 */
[----:B------:R-:W-:-:S03]  /*1990*/  FMUL.FTZ R9, R9, 0.5 ;  /* 0x3f00000009097820 */ /* 0x000fc60000410000 */
[----:B------:R-:W-:-:S04]  /*19a0*/  FFMA R0, -R11, R11, R0 ;  /* 0x0000000b0b007223 */ /* 0x000fc80000000100 */
[----:B------:R-:W-:-:S07]  /*19b0*/  FFMA R11, R0, R9, R11 ;  /* 0x00000009000b7223 */ /* 0x000fce000000000b */
.L_x_136:
[----:B------:R-:W-:Y:S05]  /*19c0*/  BSYNC.RECONVERGENT B0 ;  /* 0x0000000000007941 */ /* 0x000fea0003800200 */
.L_x_134:
        /* <DEDUP_REMOVED lines=12> */
.L_x_138:
[----:B-1----:R-:W-:Y:S01]  /*1a90*/  FMUL.FTZ R15, R0, R9 ;  /* 0x00000009000f7220 */ /* 0x002fe20000410000 */
[----:B------:R-:W-:-:S03]  /*1aa0*/  FMUL.FTZ R9, R9, 0.5 ;  /* 0x3f00000009097820 */ /* 0x000fc60000410000 */
[----:B------:R-:W-:-:S04]  /*1ab0*/  FFMA R0, -R15, R15, R0 ;  /* 0x0000000f0f007223 */ /* 0x000fc80000000100 */
[----:B------:R-:W-:-:S07]  /*1ac0*/  FFMA R15, R0, R9, R15 ;  /* 0x00000009000f7223 */ /* 0x000fce000000000f */
.L_x_139:
[----:B------:R-:W-:Y:S05]  /*1ad0*/  BSYNC.RECONVERGENT B0 ;  /* 0x0000000000007941 */ /* 0x000fea0003800200 */
.L_x_137:
        /* <DEDUP_REMOVED lines=9> */
.L_x_141:
[----:B-1----:R-:W-:Y:S01]  /*1b70*/  FMUL.FTZ R11, R0, R9 ;  /* 0x00000009000b7220 */ /* 0x002fe20000410000 */
[----:B------:R-:W-:-:S03]  /*1b80*/  FMUL.FTZ R9, R9, 0.5 ;  /* 0x3f00000009097820 */ /* 0x000fc60000410000 */
[----:B------:R-:W-:-:S04]  /*1b90*/  FFMA R0, -R11, R11, R0 ;  /* 0x0000000b0b007223 */ /* 0x000fc80000000100 */
[----:B------:R-:W-:-:S07]  /*1ba0*/  FFMA R11, R0, R9, R11 ;  /* 0x00000009000b7223 */ /* 0x000fce000000000b */
.L_x_142:
[----:B------:R-:W-:Y:S05]  /*1bb0*/  BSYNC.RECONVERGENT B0 ;  /* 0x0000000000007941 */ /* 0x000fea0003800200 */
.L_x_140:
        /* <DEDUP_REMOVED lines=12> */
.L_x_144:
[----:B-1----:R-:W-:Y:S01]  /*1c80*/  FMUL.FTZ R15, R0, R9 ;  /* 0x00000009000f7220 */ /* 0x002fe20000410000 */
[----:B------:R-:W-:-:S03]  /*1c90*/  FMUL.FTZ R9, R9, 0.5 ;  /* 0x3f00000009097820 */ /* 0x000fc60000410000 */
[----:B------:R-:W-:-:S04]  /*1ca0*/  FFMA R0, -R15, R15, R0 ;  /* 0x0000000f0f007223 */ /* 0x000fc80000000100 */
[----:B------:R-:W-:-:S07]  /*1cb0*/  FFMA R15, R0, R9, R15 ;  /* 0x00000009000f7223 */ /* 0x000fce000000000f */
.L_x_145:
[----:B------:R-:W-:Y:S05]  /*1cc0*/  BSYNC.RECONVERGENT B0 ;  /* 0x0000000000007941 */ /* 0x000fea0003800200 */
.L_x_143:
        /* <DEDUP_REMOVED lines=9> */
.L_x_147:
[----:B-1----:R-:W-:Y:S01]  /*1d60*/  FMUL.FTZ R11, R0, R9 ;  /* 0x00000009000b7220 */ /* 0x002fe20000410000 */
[----:B------:R-:W-:-:S03]  /*1d70*/  FMUL.FTZ R9, R9, 0.5 ;  /* 0x3f00000009097820 */ /* 0x000fc60000410000 */
[----:B------:R-:W-:-:S04]  /*1d80*/  FFMA R0, -R11, R11, R0 ;  /* 0x0000000b0b007223 */ /* 0x000fc80000000100 */
[----:B------:R-:W-:-:S07]  /*1d90*/  FFMA R11, R0, R9, R11 ;  /* 0x00000009000b7223 */ /* 0x000fce000000000b */
.L_x_148:
[----:B------:R-:W-:Y:S05]  /*1da0*/  BSYNC.RECONVERGENT B0 ;  /* 0x0000000000007941 */ /* 0x000fea0003800200 */
.L_x_146:
        /* <DEDUP_REMOVED lines=12> */
.L_x_150:
[----:B-1----:R-:W-:Y:S01]  /*1e70*/  FMUL.FTZ R15, R0, R9 ;  /* 0x00000009000f7220 */ /* 0x002fe20000410000 */
[----:B------:R-:W-:-:S03]  /*1e80*/  FMUL.FTZ R9, R9, 0.5 ;  /* 0x3f00000009097820 */ /* 0x000fc60000410000 */
[----:B------:R-:W-:-:S04]  /*1e90*/  FFMA R0, -R15, R15, R0 ;  /* 0x0000000f0f007223 */ /* 0x000fc80000000100 */
[----:B------:R-:W-:-:S07]  /*1ea0*/  FFMA R15, R0, R9, R15 ;  /* 0x00000009000f7223 */ /* 0x000fce000000000f */
.L_x_151:
[----:B------:R-:W-:Y:S05]  /*1eb0*/  BSYNC.RECONVERGENT B0 ;  /* 0x0000000000007941 */ /* 0x000fea0003800200 */
.L_x_149:
        /* <DEDUP_REMOVED lines=9> */
.L_x_153:
[----:B-1----:R-:W-:Y:S01]  /*1f50*/  FMUL.FTZ R11, R0, R9 ;  /* 0x00000009000b7220 */ /* 0x002fe20000410000 */
[----:B------:R-:W-:-:S03]  /*1f60*/  FMUL.FTZ R9, R9, 0.5 ;  /* 0x3f00000009097820 */ /* 0x000fc60000410000 */
[----:B------:R-:W-:-:S04]  /*1f70*/  FFMA R0, -R11, R11, R0 ;  /* 0x0000000b0b007223 */ /* 0x000fc80000000100 */
[----:B------:R-:W-:-:S07]  /*1f80*/  FFMA R11, R0, R9, R11 ;  /* 0x00000009000b7223 */ /* 0x000fce000000000b */
.L_x_154:
[----:B------:R-:W-:Y:S05]  /*1f90*/  BSYNC.RECONVERGENT B0 ;  /* 0x0000000000007941 */ /* 0x000fea0003800200 */
.L_x_152:
        /* <DEDUP_REMOVED lines=12> */
.L_x_156:
[----:B-1----:R-:W-:Y:S01]  /*2060*/  FMUL.FTZ R15, R0, R9 ;  /* 0x00000009000f7220 */ /* 0x002fe20000410000 */
[----:B------:R-:W-:-:S03]  /*2070*/  FMUL.FTZ R9, R9, 0.5 ;  /* 0x3f00000009097820 */ /* 0x000fc60000410000 */
[----:B------:R-:W-:-:S04]  /*2080*/  FFMA R0, -R15, R15, R0 ;  /* 0x0000000f0f007223 */ /* 0x000fc80000000100 */
[----:B------:R-:W-:-:S07]  /*2090*/  FFMA R15, R0, R9, R15 ;  /* 0x00000009000f7223 */ /* 0x000fce000000000f */
.L_x_157:
[----:B------:R-:W-:Y:S05]  /*20a0*/  BSYNC.RECONVERGENT B0 ;  /* 0x0000000000007941 */ /* 0x000fea0003800200 */
.L_x_155:
        /* <DEDUP_REMOVED lines=9> */
.L_x_159:
[----:B-1----:R-:W-:Y:S01]  /*2140*/  FMUL.FTZ R11, R0, R9 ;  /* 0x00000009000b7220 */ /* 0x002fe20000410000 */
[----:B------:R-:W-:-:S03]  /*2150*/  FMUL.FTZ R9, R9, 0.5 ;  /* 0x3f00000009097820 */ /* 0x000fc60000410000 */
[----:B------:R-:W-:-:S04]  /*2160*/  FFMA R0, -R11, R11, R0 ;  /* 0x0000000b0b007223 */ /* 0x000fc80000000100 */
[----:B------:R-:W-:-:S07]  /*2170*/  FFMA R11, R0, R9, R11 ;  /* 0x00000009000b7223 */ /* 0x000fce000000000b */
.L_x_160:
[----:B------:R-:W-:Y:S05]  /*2180*/  BSYNC.RECONVERGENT B0 ;  /* 0x0000000000007941 */ /* 0x000fea0003800200 */
.L_x_158:
        /* <DEDUP_REMOVED lines=12> */
.L_x_162:
[----:B-1----:R-:W-:Y:S01]  /*2250*/  FMUL.FTZ R15, R0, R9 ;  /* 0x00000009000f7220 */ /* 0x002fe20000410000 */
[----:B------:R-:W-:-:S03]  /*2260*/  FMUL.FTZ R9, R9, 0.5 ;  /* 0x3f00000009097820 */ /* 0x000fc60000410000 */
[----:B------:R-:W-:-:S04]  /*2270*/  FFMA R0, -R15, R15, R0 ;  /* 0x0000000f0f007223 */ /* 0x000fc80000000100 */
[----:B------:R-:W-:-:S07]  /*2280*/  FFMA R15, R0, R9, R15 ;  /* 0x00000009000f7223 */ /* 0x000fce000000000f */
.L_x_163:
[----:B------:R-:W-:Y:S05]  /*2290*/  BSYNC.RECONVERGENT B0 ;  /* 0x0000000000007941 */ /* 0x000fea0003800200 */
.L_x_161:
        /* <DEDUP_REMOVED lines=9> */
.L_x_165:
[----:B-1----:R-:W-:Y:S01]  /*2330*/  FMUL.FTZ R11, R0, R9 ;  /* 0x00000009000b7220 */ /* 0x002fe20000410000 */
[----:B------:R-:W-:-:S03]  /*2340*/  FMUL.FTZ R9, R9, 0.5 ;  /* 0x3f00000009097820 */ /* 0x000fc60000410000 */
[----:B------:R-:W-:-:S04]  /*2350*/  FFMA R0, -R11, R11, R0 ;  /* 0x0000000b0b007223 */ /* 0x000fc80000000100 */
[----:B------:R-:W-:-:S07]  /*2360*/  FFMA R11, R0, R9, R11 ;  /* 0x00000009000b7223 */ /* 0x000fce000000000b */
.L_x_166:
[----:B------:R-:W-:Y:S05]  /*2370*/  BSYNC.RECONVERGENT B0 ;  /* 0x0000000000007941 */ /* 0x000fea0003800200 */
.L_x_164:
        /* <DEDUP_REMOVED lines=12> */
.L_x_168:
[----:B-1----:R-:W-:Y:S01]  /*2440*/  FMUL.FTZ R15, R0, R9 ;  /* 0x00000009000f7220 */ /* 0x002fe20000410000 */
[----:B------:R-:W-:-:S03]  /*2450*/  FMUL.FTZ R9, R9, 0.5 ;  /* 0x3f00000009097820 */ /* 0x000fc60000410000 */
[----:B------:R-:W-:-:S04]  /*2460*/  FFMA R0, -R15, R15, R0 ;  /* 0x0000000f0f007223 */ /* 0x000fc80000000100 */
[----:B------:R-:W-:-:S07]  /*2470*/  FFMA R15, R0, R9, R15 ;  /* 0x00000009000f7223 */ /* 0x000fce000000000f */
.L_x_169:
[----:B------:R-:W-:Y:S05]  /*2480*/  BSYNC.RECONVERGENT B0 ;  /* 0x0000000000007941 */ /* 0x000fea0003800200 */
.L_x_167:
        /* <DEDUP_REMOVED lines=9> */
.L_x_171:
[----:B-1----:R-:W-:Y:S01]  /*2520*/  FMUL.FTZ R11, R0, R9 ;  /* 0x00000009000b7220 */ /* 0x002fe20000410000 */
[----:B------:R-:W-:-:S03]  /*2530*/  FMUL.FTZ R9, R9, 0.5 ;  /* 0x3f00000009097820 */ /* 0x000fc60000410000 */
[----:B------:R-:W-:-:S04]  /*2540*/  FFMA R0, -R11, R11, R0 ;  /* 0x0000000b0b007223 */ /* 0x000fc80000000100 */
[----:B------:R-:W-:-:S07]  /*2550*/  FFMA R11, R0, R9, R11 ;  /* 0x00000009000b7223 */ /* 0x000fce000000000b */
.L_x_172:
[----:B------:R-:W-:Y:S05]  /*2560*/  BSYNC.RECONVERGENT B0 ;  /* 0x0000000000007941 */ /* 0x000fea0003800200 */
.L_x_170:
        /* <DEDUP_REMOVED lines=12> */
.L_x_174:
[----:B-1----:R-:W-:Y:S01]  /*2630*/  FMUL.FTZ R15, R0, R9 ;  /* 0x00000009000f7220 */ /* 0x002fe20000410000 */
[----:B------:R-:W-:-:S03]  /*2640*/  FMUL.FTZ R9, R9, 0.5 ;  /* 0x3f00000009097820 */ /* 0x000fc60000410000 */
[----:B------:R-:W-:-:S04]  /*2650*/  FFMA R0, -R15, R15, R0 ;  /* 0x0000000f0f007223 */ /* 0x000fc80000000100 */
[----:B------:R-:W-:-:S07]  /*2660*/  FFMA R15, R0, R9, R15 ;  /* 0x00000009000f7223 */ /* 0x000fce000000000f */
.L_x_175:
[----:B------:R-:W-:Y:S05]  /*2670*/  BSYNC.RECONVERGENT B0 ;  /* 0x0000000000007941 */ /* 0x000fea0003800200 */
.L_x_173:
        /* <DEDUP_REMOVED lines=9> */
.L_x_177:
[----:B-1----:R-:W-:Y:S01]  /*2710*/  FMUL.FTZ R11, R0, R9 ;  /* 0x00000009000b7220 */ /* 0x002fe20000410000 */
[----:B------:R-:W-:-:S03]  /*2720*/  FMUL.FTZ R9, R9, 0.5 ;  /* 0x3f00000009097820 */ /* 0x000fc60000410000 */
[----:B------:R-:W-:-:S04]  /*2730*/  FFMA R0, -R11, R11, R0 ;  /* 0x0000000b0b007223 */ /* 0x000fc80000000100 */
[----:B------:R-:W-:-:S07]  /*2740*/  FFMA R11, R0, R9, R11 ;  /* 0x00000009000b7223 */ /* 0x000fce000000000b */
.L_x_178:
[----:B------:R-:W-:Y:S05]  /*2750*/  BSYNC.RECONVERGENT B0 ;  /* 0x0000000000007941 */ /* 0x000fea0003800200 */
.L_x_176:
        /* <DEDUP_REMOVED lines=12> */
.L_x_180:
[----:B-1----:R-:W-:Y:S01]  /*2820*/  FMUL.FTZ R15, R0, R9 ;  /* 0x00000009000f7220 */ /* 0x002fe20000410000 */
[----:B------:R-:W-:-:S03]  /*2830*/  FMUL.FTZ R9, R9, 0.5 ;  /* 0x3f00000009097820 */ /* 0x000fc60000410000 */
[----:B------:R-:W-:-:S04]  /*2840*/  FFMA R0, -R15, R15, R0 ;  /* 0x0000000f0f007223 */ /* 0x000fc80000000100 */
[----:B------:R-:W-:-:S07]  /*2850*/  FFMA R15, R0, R9, R15 ;  /* 0x00000009000f7223 */ /* 0x000fce000000000f */
.L_x_181:
[----:B------:R-:W-:Y:S05]  /*2860*/  BSYNC.RECONVERGENT B0 ;  /* 0x0000000000007941 */ /* 0x000fea0003800200 */
.L_x_179:
        /* <DEDUP_REMOVED lines=9> */
.L_x_183:
[----:B-1----:R-:W-:Y:S01]  /*2900*/  FMUL.FTZ R11, R0, R9 ;  /* 0x00000009000b7220 */ /* 0x002fe20000410000 */
[----:B------:R-:W-:-:S03]  /*2910*/  FMUL.FTZ R9, R9, 0.5 ;  /* 0x3f00000009097820 */ /* 0x000fc60000410000 */
[----:B------:R-:W-:-:S04]  /*2920*/  FFMA R0, -R11, R11, R0 ;  /* 0x0000000b0b007223 */ /* 0x000fc80000000100 */
[----:B------:R-:W-:-:S07]  /*2930*/  FFMA R11, R0, R9, R11 ;  /* 0x00000009000b7223 */ /* 0x000fce000000000b */
.L_x_184:
[----:B------:R-:W-:Y:S05]  /*2940*/  BSYNC.RECONVERGENT B0 ;  /* 0x0000000000007941 */ /* 0x000fea0003800200 */
.L_x_182:
        /* <DEDUP_REMOVED lines=12> */
.L_x_186:
[----:B-1----:R-:W-:Y:S01]  /*2a10*/  FMUL.FTZ R15, R0, R9 ;  /* 0x00000009000f7220 */ /* 0x002fe20000410000 */
[----:B------:R-:W-:-:S03]  /*2a20*/  FMUL.FTZ R9, R9, 0.5 ;  /* 0x3f00000009097820 */ /* 0x000fc60000410000 */
[----:B------:R-:W-:-:S04]  /*2a30*/  FFMA R0, -R15, R15, R0 ;  /* 0x0000000f0f007223 */ /* 0x000fc80000000100 */
[----:B------:R-:W-:-:S07]  /*2a40*/  FFMA R15, R0, R9, R15 ;  /* 0x00000009000f7223 */ /* 0x000fce000000000f */
.L_x_187:
[----:B------:R-:W-:Y:S05]  /*2a50*/  BSYNC.RECONVERGENT B0 ;  /* 0x0000000000007941 */ /* 0x000fea0003800200 */
.L_x_185:
        /* <DEDUP_REMOVED lines=9> */
.L_x_189:
[----:B-1----:R-:W-:Y:S01]  /*2af0*/  FMUL.FTZ R11, R0, R9 ;  /* 0x00000009000b7220 */ /* 0x002fe20000410000 */
[----:B------:R-:W-:-:S03]  /*2b00*/  FMUL.FTZ R9, R9, 0.5 ;  /* 0x3f00000009097820 */ /* 0x000fc60000410000 */
[----:B------:R-:W-:-:S04]  /*2b10*/  FFMA R0, -R11, R11, R0 ;  /* 0x0000000b0b007223 */ /* 0x000fc80000000100 */
[----:B------:R-:W-:-:S07]  /*2b20*/  FFMA R11, R0, R9, R11 ;  /* 0x00000009000b7223 */ /* 0x000fce000000000b */
.L_x_190:
[----:B------:R-:W-:Y:S05]  /*2b30*/  BSYNC.RECONVERGENT B0 ;  /* 0x0000000000007941 */ /* 0x000fea0003800200 */
.L_x_188:
        /* <DEDUP_REMOVED lines=12> */
.L_x_192:
[----:B-1----:R-:W-:Y:S01]  /*2c00*/  FMUL.FTZ R15, R0, R9 ;  /* 0x00000009000f7220 */ /* 0x002fe20000410000 */
[----:B------:R-:W-:-:S03]  /*2c10*/  FMUL.FTZ R9, R9, 0.5 ;  /* 0x3f00000009097820 */ /* 0x000fc60000410000 */
[----:B------:R-:W-:-:S04]  /*2c20*/  FFMA R0, -R15, R15, R0 ;  /* 0x0000000f0f007223 */ /* 0x000fc80000000100 */
[----:B------:R-:W-:-:S07]  /*2c30*/  FFMA R15, R0, R9, R15 ;  /* 0x00000009000f7223 */ /* 0x000fce000000000f */
.L_x_193:
[----:B------:R-:W-:Y:S05]  /*2c40*/  BSYNC.RECONVERGENT B0 ;  /* 0x0000000000007941 */ /* 0x000fea0003800200 */
.L_x_191:
        /* <DEDUP_REMOVED lines=9> */
.L_x_195:
[----:B-1----:R-:W-:Y:S01]  /*2ce0*/  FMUL.FTZ R11, R0, R9 ;  /* 0x00000009000b7220 */ /* 0x002fe20000410000 */
[----:B------:R-:W-:-:S03]  /*2cf0*/  FMUL.FTZ R9, R9, 0.5 ;  /* 0x3f00000009097820 */ /* 0x000fc60000410000 */
[----:B------:R-:W-:-:S04]  /*2d00*/  FFMA R0, -R11, R11, R0 ;  /* 0x0000000b0b007223 */ /* 0x000fc80000000100 */
[----:B------:R-:W-:-:S07]  /*2d10*/  FFMA R11, R0, R9, R11 ;  /* 0x00000009000b7223 */ /* 0x000fce000000000b */
.L_x_196:
[----:B------:R-:W-:Y:S05]  /*2d20*/  BSYNC.RECONVERGENT B0 ;  /* 0x0000000000007941 */ /* 0x000fea0003800200 */
.L_x_194:
        /* <DEDUP_REMOVED lines=12> */
.L_x_198:
[----:B-1----:R-:W-:Y:S01]  /*2df0*/  FMUL.FTZ R15, R0, R9 ;  /* 0x00000009000f7220 */ /* 0x002fe20000410000 */
[----:B------:R-:W-:-:S03]  /*2e00*/  FMUL.FTZ R9, R9, 0.5 ;  /* 0x3f00000009097820 */ /* 0x000fc60000410000 */
[----:B------:R-:W-:-:S04]  /*2e10*/  FFMA R0, -R15, R15, R0 ;  /* 0x0000000f0f007223 */ /* 0x000fc80000000100 */
[----:B------:R-:W-:-:S07]  /*2e20*/  FFMA R15, R0, R9, R15 ;  /* 0x00000009000f7223 */ /* 0x000fce000000000f */
.L_x_199:
[----:B------:R-:W-:Y:S05]  /*2e30*/  BSYNC.RECONVERGENT B0 ;  /* 0x0000000000007941 */ /* 0x000fea0003800200 */
.L_x_197:
        /* <DEDUP_REMOVED lines=9> */
.L_x_201:
[----:B-1----:R-:W-:Y:S01]  /*2ed0*/  FMUL.FTZ R11, R0, R9 ;  /* 0x00000009000b7220 */ /* 0x002fe20000410000 */
[----:B------:R-:W-:-:S03]  /*2ee0*/  FMUL.FTZ R9, R9, 0.5 ;  /* 0x3f00000009097820 */ /* 0x000fc60000410000 */
[----:B------:R-:W-:-:S04]  /*2ef0*/  FFMA R0, -R11, R11, R0 ;  /* 0x0000000b0b007223 */ /* 0x000fc80000000100 */
[----:B------:R-:W-:-:S07]  /*2f00*/  FFMA R11, R0, R9, R11 ;  /* 0x00000009000b7223 */ /* 0x000fce000000000b */
.L_x_202:
[----:B------:R-:W-:Y:S05]  /*2f10*/  BSYNC.RECONVERGENT B0 ;  /* 0x0000000000007941 */ /* 0x000fea0003800200 */
.L_x_200:
        /* <DEDUP_REMOVED lines=12> */
.L_x_204:
[----:B-1----:R-:W-:Y:S01]  /*2fe0*/  FMUL.FTZ R3, R0, R9 ;  /* 0x0000000900037220 */ /* 0x002fe20000410000 */
[----:B------:R-:W-:-:S03]  /*2ff0*/  FMUL.FTZ R2, R9, 0.5 ;  /* 0x3f00000009027820 */ /* 0x000fc60000410000 */
[----:B------:R-:W-:-:S04]  /*3000*/  FFMA R0, -R3, R3, R0 ;  /* 0x0000000303007223 */ /* 0x000fc80000000100 */
[----:B------:R-:W-:-:S07]  /*3010*/  FFMA R2, R0, R2, R3 ;  /* 0x0000000200027223 */ /* 0x000fce0000000003 */
.L_x_205:
[----:B------:R-:W-:Y:S05]  /*3020*/  BSYNC.RECONVERGENT B0 ;  /* 0x0000000000007941 */ /* 0x000fea0003800200 */
.L_x_203:
        /* <DEDUP_REMOVED lines=9> */
.L_x_207:
[----:B-1----:R-:W-:Y:S01]  /*30c0*/  FMUL.FTZ R11, R0, R3 ;  /* 0x00000003000b7220 */ /* 0x002fe20000410000 */
[----:B------:R-:W-:-:S03]  /*30d0*/  FMUL.FTZ R3, R3, 0.5 ;  /* 0x3f00000003037820 */ /* 0x000fc60000410000 */
[----:B------:R-:W-:-:S04]  /*30e0*/  FFMA R0, -R11, R11, R0 ;  /* 0x0000000b0b007223 */ /* 0x000fc80000000100 */
[----:B------:R-:W-:-:S07]  /*30f0*/  FFMA R11, R0, R3, R11 ;  /* 0x00000003000b7223 */ /* 0x000fce000000000b */
.L_x_208:
[----:B------:R-:W-:Y:S05]  /*3100*/  BSYNC.RECONVERGENT B0 ;  /* 0x0000000000007941 */ /* 0x000fea0003800200 */
.L_x_206:
[----:B------:R-:W-:-:S05]  /*3110*/  FMUL R11, R11, R2 ;  /* 0x000000020b0b7220 */ /* 0x000fca0000400000 */
[----:B------:R-:W-:Y:S01]  /*3120*/  STG.E desc[UR4][R6.64], R11 ;  /* 0x0000000b06007986 */ /* 0x000fe2000c101904 */
[----:B------:R-:W-:Y:S05]  /*3130*/  EXIT ;  /* 0x000000000000794d */ /* 0x000fea0003800000 */
        .weak           $__internal_0_$__cuda_sm20_sqrt_rn_f32_slowpath
        .type           $__internal_0_$__cuda_sm20_sqrt_rn_f32_slowpath,@function
        .size           $__internal_0_$__cuda_sm20_sqrt_rn_f32_slowpath,(.L_x_211 - $__internal_0_$__cuda_sm20_sqrt_rn_f32_slowpath)
$__internal_0_$__cuda_sm20_sqrt_rn_f32_slowpath:
[----:B------:R-:W-:-:S13]  /*3140*/  LOP3.LUT P0, RZ, R0, 0x7fffffff, RZ, 0xc0, !PT ;  /* 0x7fffffff00ff7812 */ /* 0x000fda000780c0ff */
[----:B------:R-:W-:Y:S01]  /*3150*/  @!P0 MOV R11, R0 ;  /* 0x00000000000b8202 */ /* 0x000fe20000000f00 */
[----:B------:R-:W-:Y:S06]  /*3160*/  @!P0 BRA `(.L_x_209) ;  /* 0x0000000000408947 */ /* 0x000fec0003800000 */
[----:B------:R-:W-:-:S13]  /*3170*/  FSETP.GEU.FTZ.AND P0, PT, R0, RZ, PT ;  /* 0x000000ff0000720b */ /* 0x000fda0003f1e000 */
[----:B------:R-:W-:Y:S01]  /*3180*/  @!P0 MOV R11, 0x7fffffff ;  /* 0x7fffffff000b8802 */ /* 0x000fe20000000f00 */
[----:B------:R-:W-:Y:S06]  /*3190*/  @!P0 BRA `(.L_x_209) ;  /* 0x0000000000348947 */ /* 0x000fec0003800000 */
[----:B------:R-:W-:-:S13]  /*31a0*/  FSETP.GTU.FTZ.AND P0, PT, |R0|, +INF , PT ;  /* 0x7f8000000000780b */ /* 0x000fda0003f1c200 */
[----:B------:R-:W-:Y:S01]  /*31b0*/  @P0 FADD.FTZ R11, R0, 1 ;  /* 0x3f800000000b0421 */ /* 0x000fe20000010000 */
[----:B------:R-:W-:Y:S06]  /*31c0*/  @P0 BRA `(.L_x_209) ;  /* 0x0000000000280947 */ /* 0x000fec0003800000 */
[----:B------:R-:W-:-:S13]  /*31d0*/  FSETP.NEU.FTZ.AND P0, PT, |R0|, +INF , PT ;  /* 0x7f8000000000780b */ /* 0x000fda0003f1d200 */
[----:B------:R-:W-:-:S04]  /*31e0*/  @P0 FFMA R12, R0, 1.84467440737095516160e+19, RZ ;  /* 0x5f800000000c0823 */ /* 0x000fc800000000ff */
[----:B------:R-:W0:Y:S02]  /*31f0*/  @P0 MUFU.RSQ R13, R12 ;  /* 0x0000000c000d0308 */ /* 0x000e240000001400 */
[----:B0-----:R-:W-:Y:S01]  /*3200*/  @P0 FMUL.FTZ R9, R12, R13 ;  /* 0x0000000d0c090220 */ /* 0x001fe20000410000 */
[----:B------:R-:W-:-:S03]  /*3210*/  @P0 FMUL.FTZ R10, R13, 0.5 ;  /* 0x3f0000000d0a0820 */ /* 0x000fc60000410000 */
[----:B------:R-:W-:-:S04]  /*3220*/  @P0 FADD.FTZ R11, -R9, -RZ ;  /* 0x800000ff090b0221 */ /* 0x000fc80000010100 */
[----:B------:R-:W-:Y:S01]  /*3230*/  @P0 FFMA R14, R9, R11, R12 ;  /* 0x0000000b090e0223 */ /* 0x000fe2000000000c */
[----:B------:R-:W-:-:S03]  /*3240*/  @!P0 MOV R11, R0 ;  /* 0x00000000000b8202 */ /* 0x000fc60000000f00 */
[----:B------:R-:W-:-:S04]  /*3250*/  @P0 FFMA R10, R14, R10, R9 ;  /* 0x0000000a0e0a0223 */ /* 0x000fc80000000009 */
[----:B------:R-:W-:-:S07]  /*3260*/  @P0 FMUL.FTZ R11, R10, 2.3283064365386962891e-10 ;  /* 0x2f8000000a0b0820 */ /* 0x000fce0000410000 */
.L_x_209:
[----:B------:R-:W-:-:S04]  /*3270*/  HFMA2 R9, -RZ, RZ, 0, 0 ;  /* 0x00000000ff097431 */ /* 0x000fc800000001ff */
[----:B------:R-:W-:Y:S05]  /*3280*/  RET.REL.NODEC R8 `(_Z10operation1PfS_S_i) ;  /* 0xffffffcc085c7950 */ /* 0x000fea0003c3ffff */
.L_x_210:
        /* <DEDUP_REMOVED lines=15> */
.L_x_211:


//--------------------- .nv.global.init           --------------------------
	.section	.nv.global.init,"aw",@progbits
	.align	4
.nv.global.init:
	.type		__cudart_i2opi_f,@object
	.size		__cudart_i2opi_f,(.L_0 - __cudart_i2opi_f)
__cudart_i2opi_f:
        /*0000*/ 	.byte	0x41, 0x90, 0x43, 0x3c, 0x99, 0x95, 0x62, 0xdb, 0xc0, 0xdd, 0x34, 0xf5, 0xd1, 0x57, 0x27, 0xfc
        /*0010*/ 	.byte	0x29, 0x15, 0x44, 0x4e, 0x6e, 0x83, 0xf9, 0xa2
.L_0:


//--------------------- .nv.shared.reserved.0     --------------------------
	.section	.nv.shared.reserved.0,"aw",@nobits
	.weak		__nv_reservedSMEM_offset_0_alias
	.size		__nv_reservedSMEM_offset_0_alias, 0, 64
	.other		__nv_reservedSMEM_offset_0_alias,@"STO_CUDA_RESERVED_SHARED STV_DEFAULT"
__nv_reservedSMEM_offset_0_alias:
	.zero		0
	.zero		64


//--------------------- .nv.constant0._Z10operation2PfS_S_i --------------------------
	.section	.nv.constant0._Z10operation2PfS_S_i,"a",@progbits
	.sectionflags	@""
	.align	4
.nv.constant0._Z10operation2PfS_S_i:
	.zero		924


//--------------------- .nv.constant0._Z10operation1PfS_S_i --------------------------
	.section	.nv.constant0._Z10operation1PfS_S_i,"a",@progbits
	.sectionflags	@""
	.align	4
.nv.constant0._Z10operation1PfS_S_i:
	.zero		924


//--------------------- SYMBOLS --------------------------

	.type		.nv.reservedSmem.offset0,@object
	.size		.nv.reservedSmem.offset0,0x4
